// auto-generated by cutlass_sweep.gemm — config: {"arch": "sm_90", "cluster_m": 1, "cluster_n": 1, "dtype": "int8", "stages": 0, "tile_k": 128, "tile_m": 256, "tile_n": 256}
#include "cutlass/cutlass.h"
#include "cutlass/gemm/collective/collective_builder.hpp"
#include "cutlass/gemm/device/gemm_universal_adapter.h"
#include "cutlass/gemm/kernel/gemm_universal.hpp"
#include "cutlass/epilogue/collective/collective_builder.hpp"

using ElemA = int8_t;
using ElemB = int8_t;
using ElemCD = int8_t;
using Acc  = int32_t;
using TileShape    = cute::Shape<cute::_256, cute::_256, cute::_128>;
using ClusterShape = cute::Shape<cute::_1, cute::_1, cute::_1>;

using CollectiveEpilogue = typename cutlass::epilogue::collective::CollectiveBuilder<
    cutlass::arch::Sm90, cutlass::arch::OpClassTensorOp,
    TileShape, ClusterShape,
    cutlass::epilogue::collective::EpilogueTileAuto,
    Acc, Acc,
    ElemCD, cutlass::layout::RowMajor, 128 / cutlass::sizeof_bits<ElemCD>::value,
    ElemCD, cutlass::layout::RowMajor, 128 / cutlass::sizeof_bits<ElemCD>::value,
    cutlass::epilogue::collective::EpilogueScheduleAuto
  >::CollectiveOp;

using CollectiveMainloop = typename cutlass::gemm::collective::CollectiveBuilder<
    cutlass::arch::Sm90, cutlass::arch::OpClassTensorOp,
    ElemA, cutlass::layout::RowMajor, 128 / cutlass::sizeof_bits<ElemA>::value,
    ElemB, cutlass::layout::ColumnMajor, 128 / cutlass::sizeof_bits<ElemB>::value,
    Acc,
    TileShape, ClusterShape,
    cutlass::gemm::collective::StageCountAutoCarveout<static_cast<int>(sizeof(typename CollectiveEpilogue::SharedStorage))>,
    cutlass::gemm::collective::KernelScheduleAuto
  >::CollectiveOp;

using GemmKernel = cutlass::gemm::kernel::GemmUniversal<
    cute::Shape<int,int,int,int>,
    CollectiveMainloop,
    CollectiveEpilogue
>;
using Gemm = cutlass::gemm::device::GemmUniversalAdapter<GemmKernel>;

// Force the device kernel symbol into the cubin without needing a host main.
auto* _anchor = &cutlass::device_kernel<GemmKernel>;


// ===== COMPILED SASS (sm_90a) =====

	.target	sm_90a

	.elftype	@"ET_EXEC"


//--------------------- .note.nv.tkinfo           --------------------------
	.section	.note.nv.tkinfo,"",@"SHT_NOTE"
	.sectionflags	@"SHF_NOTE_NV_TKINFO"
	.tkinfo
        /*0018*/ 	.word	0x00000002
        /*0030*/ 	.string	""
        /*0030*/ 	.string	"ptxas"
        /*0030*/ 	.string	"Cuda compilation tools, release 13.0, V13.0.88"
        /*0030*/ 	.string	"Build cuda_13.0.r13.0/compiler.36424714_0"
        /*0030*/ 	.string	"-arch sm_90a -m 64 "



//--------------------- .note.nv.cuinfo           --------------------------
	.section	.note.nv.cuinfo,"",@"SHT_NOTE"
	.sectionflags	@"SHF_NOTE_NV_CUINFO"
        /*0018*/ 	.short	0x0002
        /*001a*/ 	.short	0x005a
        /*001c*/ 	.short	0x0082
	.zero		2


//--------------------- .nv.info                  --------------------------
	.section	.nv.info,"",@"SHT_CUDA_INFO"
	.align	4


	//----- nvinfo : EIATTR_REGCOUNT
	.align		4
        /*0000*/ 	.byte	0x04, 0x2f
        /*0002*/ 	.short	(.L_15 - .L_14)
	.align		4
.L_14:
        /*0004*/ 	.word	index@(_ZN7cutlass13device_kernelINS_4gemm6kernel13GemmUniversalIN4cute5tupleIJiiiiEEENS1_10collective13CollectiveMmaINS1_34MainloopSm90TmaGmmaWarpSpecializedILi3ENS5_IJNS4_1CILi1EEESB_SB_EEENS1_35KernelTmaWarpSpecializedCooperativeEEENS5_IJNSA_ILi256EEESF_NSA_ILi128EEEEEEaNS5_IJlSB_lEEEaSI_NS4_8TiledMMAINS4_8MMA_AtomIJNS4_4SM904GMMA27MMA_64x256x32_S32S8S8_SS_TNEEEENS4_6LayoutINS5_IJNSA_ILi2EEESB_SB_EEENS5_IJSB_NSA_ILi0EEESS_EEEEENS5_IJNS4_10UnderscoreESV_SV_EEEEENS4_13SM90_TMA_LOADENS4_14ComposedLayoutINS4_7SwizzleILi3ELi4ELi3EEENS4_18smem_ptr_flag_bitsILi8EEENSP_INS5_IJNSA_ILi8EEESG_EEENS5_IJSG_SB_EEEEEEEvNS4_8identityESY_S18_vS19_EENS_8epilogue10collective6detail29Sm90TmaWarpSpecializedAdapterINS1C_15DefaultEpilogueIaSI_SI_NS1B_6thread17LinearCombinationIaLi1EiiLNS1G_9ScaleType4KindE0ELNS_15FloatRoundStyleE2EaEENS1_15EpilogueDefaultEEEEEvvEEEEvNT_6ParamsE)
        /*0008*/ 	.word	0x000000a8


	//----- nvinfo : EIATTR_FRAME_SIZE
	.align		4
.L_15:
        /*000c*/ 	.byte	0x04, 0x11
        /*000e*/ 	.short	(.L_17 - .L_16)
	.align		4
.L_16:
        /*0010*/ 	.word	index@(_ZN7cutlass13device_kernelINS_4gemm6kernel13GemmUniversalIN4cute5tupleIJiiiiEEENS1_10collective13CollectiveMmaINS1_34MainloopSm90TmaGmmaWarpSpecializedILi3ENS5_IJNS4_1CILi1EEESB_SB_EEENS1_35KernelTmaWarpSpecializedCooperativeEEENS5_IJNSA_ILi256EEESF_NSA_ILi128EEEEEEaNS5_IJlSB_lEEEaSI_NS4_8TiledMMAINS4_8MMA_AtomIJNS4_4SM904GMMA27MMA_64x256x32_S32S8S8_SS_TNEEEENS4_6LayoutINS5_IJNSA_ILi2EEESB_SB_EEENS5_IJSB_NSA_ILi0EEESS_EEEEENS5_IJNS4_10UnderscoreESV_SV_EEEEENS4_13SM90_TMA_LOADENS4_14ComposedLayoutINS4_7SwizzleILi3ELi4ELi3EEENS4_18smem_ptr_flag_bitsILi8EEENSP_INS5_IJNSA_ILi8EEESG_EEENS5_IJSG_SB_EEEEEEEvNS4_8identityESY_S18_vS19_EENS_8epilogue10collective6detail29Sm90TmaWarpSpecializedAdapterINS1C_15DefaultEpilogueIaSI_SI_NS1B_6thread17LinearCombinationIaLi1EiiLNS1G_9ScaleType4KindE0ELNS_15FloatRoundStyleE2EaEENS1_15EpilogueDefaultEEEEEvvEEEEvNT_6ParamsE)
        /*0014*/ 	.word	0x00000778


	//----- nvinfo : EIATTR_MIN_STACK_SIZE
	.align		4
.L_17:
        /*0018*/ 	.byte	0x04, 0x12
        /*001a*/ 	.short	(.L_19 - .L_18)
	.align		4
.L_18:
        /*001c*/ 	.word	index@(_ZN7cutlass13device_kernelINS_4gemm6kernel13GemmUniversalIN4cute5tupleIJiiiiEEENS1_10collective13CollectiveMmaINS1_34MainloopSm90TmaGmmaWarpSpecializedILi3ENS5_IJNS4_1CILi1EEESB_SB_EEENS1_35KernelTmaWarpSpecializedCooperativeEEENS5_IJNSA_ILi256EEESF_NSA_ILi128EEEEEEaNS5_IJlSB_lEEEaSI_NS4_8TiledMMAINS4_8MMA_AtomIJNS4_4SM904GMMA27MMA_64x256x32_S32S8S8_SS_TNEEEENS4_6LayoutINS5_IJNSA_ILi2EEESB_SB_EEENS5_IJSB_NSA_ILi0EEESS_EEEEENS5_IJNS4_10UnderscoreESV_SV_EEEEENS4_13SM90_TMA_LOADENS4_14ComposedLayoutINS4_7SwizzleILi3ELi4ELi3EEENS4_18smem_ptr_flag_bitsILi8EEENSP_INS5_IJNSA_ILi8EEESG_EEENS5_IJSG_SB_EEEEEEEvNS4_8identityESY_S18_vS19_EENS_8epilogue10collective6detail29Sm90TmaWarpSpecializedAdapterINS1C_15DefaultEpilogueIaSI_SI_NS1B_6thread17LinearCombinationIaLi1EiiLNS1G_9ScaleType4KindE0ELNS_15FloatRoundStyleE2EaEENS1_15EpilogueDefaultEEEEEvvEEEEvNT_6ParamsE)
        /*0020*/ 	.word	0x00000778
.L_19:


//--------------------- .nv.compat                --------------------------
	.section	.nv.compat,"",@"SHT_CUDA_COMPAT_INFO"
	.align	4
        /*0000*/ 	.byte	0x02, 0x09, 0x01, 0x00, 0x02, 0x02, 0x04, 0x00, 0x02, 0x05, 0x05, 0x00, 0x03, 0x07, 0x01, 0x01
        /*0010*/ 	.byte	0x02, 0x03, 0x01, 0x00, 0x02, 0x06, 0x01, 0x00, 0x04, 0x0b, 0x08, 0x00, 0x00, 0x00, 0x00, 0x00
        /*0020*/ 	.byte	0x00, 0x00, 0x00, 0x00


//--------------------- .nv.info._ZN7cutlass13device_kernelINS_4gemm6kernel13GemmUniversalIN4cute5tupleIJiiiiEEENS1_10collective13CollectiveMmaINS1_34MainloopSm90TmaGmmaWarpSpecializedILi3ENS5_IJNS4_1CILi1EEESB_SB_EEENS1_35KernelTmaWarpSpecializedCooperativeEEENS5_IJNSA_ILi256EEESF_NSA_ILi128EEEEEEaNS5_IJlSB_lEEEaSI_NS4_8TiledMMAINS4_8MMA_AtomIJNS4_4SM904GMMA27MMA_64x256x32_S32S8S8_SS_TNEEEENS4_6LayoutINS5_IJNSA_ILi2EEESB_SB_EEENS5_IJSB_NSA_ILi0EEESS_EEEEENS5_IJNS4_10UnderscoreESV_SV_EEEEENS4_13SM90_TMA_LOADENS4_14ComposedLayoutINS4_7SwizzleILi3ELi4ELi3EEENS4_18smem_ptr_flag_bitsILi8EEENSP_INS5_IJNSA_ILi8EEESG_EEENS5_IJSG_SB_EEEEEEEvNS4_8identityESY_S18_vS19_EENS_8epilogue10collective6detail29Sm90TmaWarpSpecializedAdapterINS1C_15DefaultEpilogueIaSI_SI_NS1B_6thread17LinearCombinationIaLi1EiiLNS1G_9ScaleType4KindE0ELNS_15FloatRoundStyleE2EaEENS1_15EpilogueDefaultEEEEEvvEEEEvNT_6ParamsE --------------------------
	.section	.nv.info._ZN7cutlass13device_kernelINS_4gemm6kernel13GemmUniversalIN4cute5tupleIJiiiiEEENS1_10collective13CollectiveMmaINS1_34MainloopSm90TmaGmmaWarpSpecializedILi3ENS5_IJNS4_1CILi1EEESB_SB_EEENS1_35KernelTmaWarpSpecializedCooperativeEEENS5_IJNSA_ILi256EEESF_NSA_ILi128EEEEEEaNS5_IJlSB_lEEEaSI_NS4_8TiledMMAINS4_8MMA_AtomIJNS4_4SM904GMMA27MMA_64x256x32_S32S8S8_SS_TNEEEENS4_6LayoutINS5_IJNSA_ILi2EEESB_SB_EEENS5_IJSB_NSA_ILi0EEESS_EEEEENS5_IJNS4_10UnderscoreESV_SV_EEEEENS4_13SM90_TMA_LOADENS4_14ComposedLayoutINS4_7SwizzleILi3ELi4ELi3EEENS4_18smem_ptr_flag_bitsILi8EEENSP_INS5_IJNSA_ILi8EEESG_EEENS5_IJSG_SB_EEEEEEEvNS4_8identityESY_S18_vS19_EENS_8epilogue10collective6detail29Sm90TmaWarpSpecializedAdapterINS1C_15DefaultEpilogueIaSI_SI_NS1B_6thread17LinearCombinationIaLi1EiiLNS1G_9ScaleType4KindE0ELNS_15FloatRoundStyleE2EaEENS1_15EpilogueDefaultEEEEEvvEEEEvNT_6ParamsE,"",@"SHT_CUDA_INFO"
	.sectionflags	@""
	.align	4


	//----- nvinfo : EIATTR_CUDA_API_VERSION
	.align		4
        /*0000*/ 	.byte	0x04, 0x37
        /*0002*/ 	.short	(.L_21 - .L_20)
.L_20:
        /*0004*/ 	.word	0x00000082


	//----- nvinfo : EIATTR_KPARAM_INFO
	.align		4
.L_21:
        /*0008*/ 	.byte	0x04, 0x17
        /*000a*/ 	.short	(.L_23 - .L_22)
.L_22:
        /*000c*/ 	.word	0x00000000
        /*0010*/ 	.short	0x0000
        /*0012*/ 	.short	0x0070
        /*0014*/ 	.byte	0x00, 0xf0, 0x01, 0x10


	//----- nvinfo : EIATTR_SPARSE_MMA_MASK
	.align		4
.L_23:
        /*0018*/ 	.byte	0x03, 0x50
        /*001a*/ 	.short	0x0000


	//----- nvinfo : EIATTR_MAXREG_COUNT
	.align		4
        /*001c*/ 	.byte	0x03, 0x1b
        /*001e*/ 	.short	0x00a8


	//----- nvinfo : EIATTR_NUM_BARRIERS
	.align		4
        /*0020*/ 	.byte	0x02, 0x4c
        /*0022*/ 	.byte	0x01
	.zero		1


	//----- nvinfo : EIATTR_EXTERNS
	.align		4
        /*0024*/ 	.byte	0x04, 0x0f
        /*0026*/ 	.short	(.L_25 - .L_24)


	//   ....[0]....
	.align		4
.L_24:
        /*0028*/ 	.word	index@(__assertfail)


	//----- nvinfo : EIATTR_ANNOTATIONS
	.align		4
.L_25:
        /*002c*/ 	.byte	0x04, 0x55
        /*002e*/ 	.short	(.L_27 - .L_26)


	//   ....[0]....
.L_26:
        /*0030*/ 	.word	0x00000001
        /*0034*/ 	.byte	0x70, 0x06, 0x00, 0x00, 0x01, 0x00, 0x00, 0x00, 0x90, 0x06, 0x00, 0x00, 0x01, 0x00, 0x00, 0x00
        /* <DEDUP_REMOVED lines=709> */
        /*2c94*/ 	.byte	0x70, 0x7a, 0x01, 0x00, 0x01, 0x00, 0x00, 0x00, 0x90, 0x7a, 0x01, 0x00


	//----- nvinfo : EIATTR_MERCURY_ISA_VERSION
	.align		4
.L_27:
        /*2ca0*/ 	.byte	0x03, 0x5f
        /*2ca2*/ 	.short	0x0101


	//----- nvinfo : EIATTR_INT_WARP_WIDE_INSTR_OFFSETS
	.align		4
        /*2ca4*/ 	.byte	0x04, 0x31
        /*2ca6*/ 	.short	(.L_29 - .L_28)


	//   ....[0]....
.L_28:
        /*2ca8*/ 	.word	0x000004e0


	//   ....[1]....
        /*2cac*/ 	.word	0x000004f0


	//   ....[2]....
        /*2cb0*/ 	.word	0x00000580


	//----- nvinfo : EIATTR_COOP_GROUP_MASK_REGIDS
	.align		4
.L_29:
        /*2cb4*/ 	.byte	0x04, 0x29
        /*2cb6*/ 	.short	(.L_31 - .L_30)


	//   ....[0]....
.L_30:
        /*2cb8*/ 	.word	0xffffffff


	//   ....[1]....
        /*2cbc*/ 	.word	0xffffffff


	//   ....[2]....
        /*2cc0*/ 	.word	0xffffffff


	//   ....[3]....
        /*2cc4*/ 	.word	0xffffffff


	//   ....[4]....
        /*2cc8*/ 	.word	0xffffffff


	//----- nvinfo : EIATTR_COOP_GROUP_INSTR_OFFSETS
	.align		4
.L_31:
        /*2ccc*/ 	.byte	0x04, 0x28
        /*2cce*/ 	.short	(.L_33 - .L_32)


	//   ....[0]....
.L_32:
        /*2cd0*/ 	.word	0x00000070


	//   ....[1]....
        /*2cd4*/ 	.word	0x00000080


	//   ....[2]....
        /*2cd8*/ 	.word	0x000001a0


	//   ....[3]....
        /*2cdc*/ 	.word	0x00000390


	//   ....[4]....
        /*2ce0*/ 	.word	0x00001150


	//----- nvinfo : EIATTR_REG_RECONFIG
	.align		4
.L_33:
        /*2ce4*/ 	.byte	0x01, 0x54
	.zero		2


	//----- nvinfo : EIATTR_SYSCALL_OFFSETS
	.align		4
        /*2ce8*/ 	.byte	0x04, 0x46
        /*2cea*/ 	.short	(.L_35 - .L_34)


	//   ....[0]....
.L_34:
        /*2cec*/ 	.word	0x00001310


	//----- nvinfo : EIATTR_MBARRIER_INSTR_OFFSETS
	.align		4
.L_35:
        /*2cf0*/ 	.byte	0x04, 0x39
        /*2cf2*/ 	.short	(.L_37 - .L_36)


	//   ....[0]....
.L_36:
        /*2cf4*/ 	.word	0x00000320
        /*2cf8*/ 	.word	0x000000ff
        /*2cfc*/ 	.word	0x00000000
        /*2d00*/ 	.short	0x0100
        /*2d02*/ 	.byte	0x08
	.zero		1


	//   ....[1]....
        /*2d04*/ 	.word	0x00000330
        /*2d08*/ 	.word	0x000000ff
        /*2d0c*/ 	.word	0x00000018
        /*2d10*/ 	.short	0x0100
        /*2d12*/ 	.byte	0x08
	.zero		1


	//   ....[2]....
        /*2d14*/ 	.word	0x00000340
        /*2d18*/ 	.word	0x000000ff
        /*2d1c*/ 	.word	0x00000008
        /*2d20*/ 	.short	0x0100
        /*2d22*/ 	.byte	0x08
	.zero		1


	//   ....[3]....
        /*2d24*/ 	.word	0x00000350
        /*2d28*/ 	.word	0x000000ff
        /*2d2c*/ 	.word	0x00000020
        /*2d30*/ 	.short	0x0100
        /*2d32*/ 	.byte	0x08
	.zero		1


	//   ....[4]....
        /*2d34*/ 	.word	0x00000360
        /*2d38*/ 	.word	0x000000ff
        /*2d3c*/ 	.word	0x00000010
        /*2d40*/ 	.short	0x0100
        /*2d42*/ 	.byte	0x08
	.zero		1


	//   ....[5]....
        /*2d44*/ 	.word	0x00000370
        /*2d48*/ 	.word	0x000000ff
        /*2d4c*/ 	.word	0x00000028
        /*2d50*/ 	.short	0x0100
        /*2d52*/ 	.byte	0x08
	.zero		1


	//   ....[6]....
        /*2d54*/ 	.word	0x00000600
        /*2d58*/ 	.word	0x000000ff
        /*2d5c*/ 	.word	0x00000040
        /*2d60*/ 	.short	0x0100
        /*2d62*/ 	.byte	0x10
	.zero		1


	//   ....[7]....
        /*2d64*/ 	.word	0x000006a0
        /*2d68*/ 	.word	0x000000ff
        /*2d6c*/ 	.word	0x00000048
        /*2d70*/ 	.short	0x0100
        /*2d72*/ 	.byte	0x10
	.zero		1


	//   ....[8]....
        /*2d74*/ 	.word	0x000013f0
        /*2d78*/ 	.word	0x00000003
        /*2d7c*/ 	.word	0x00000000
        /*2d80*/ 	.short	0x010a
        /*2d82*/ 	.byte	0x3f
	.zero		1


	//   ....[9]....
        /*2d84*/ 	.word	0x00001430
        /*2d88*/ 	.word	0x00000003
        /*2d8c*/ 	.word	0x00000000
        /*2d90*/ 	.short	0x010a
        /*2d92*/ 	.byte	0x3f
	.zero		1


	//   ....[10]....
        /*2d94*/ 	.word	0x00004a30
        /*2d98*/ 	.word	0x00000002
        /*2d9c*/ 	.word	0x00000000
        /*2da0*/ 	.short	0x010a
        /*2da2*/ 	.byte	0x3f
	.zero		1


	//   ....[11]....
        /*2da4*/ 	.word	0x00004a70
        /*2da8*/ 	.word	0x00000002
        /*2dac*/ 	.word	0x00000000
        /*2db0*/ 	.short	0x010a
        /*2db2*/ 	.byte	0x3f
	.zero		1


	//   ....[12]....
        /*2db4*/ 	.word	0x00008b10
        /*2db8*/ 	.word	0x00000002
        /*2dbc*/ 	.word	0x00000000
        /*2dc0*/ 	.short	0x0101
        /*2dc2*/ 	.byte	0x3f
	.zero		1


	//   ....[13]....
        /*2dc4*/ 	.word	0x00008d20
        /*2dc8*/ 	.word	0x00000000
        /*2dcc*/ 	.word	0x00000000
        /*2dd0*/ 	.short	0x0101
        /*2dd2*/ 	.byte	0x3f
	.zero		1


	//   ....[14]....
        /*2dd4*/ 	.word	0x00017640
        /*2dd8*/ 	.word	0x0000000a
        /*2ddc*/ 	.word	0x00000018
        /*2de0*/ 	.short	0x010a
        /*2de2*/ 	.byte	0x3f
	.zero		1


	//   ....[15]....
        /*2de4*/ 	.word	0x00017990
        /*2de8*/ 	.word	0x00000002
        /*2dec*/ 	.word	0x00000048
        /*2df0*/ 	.short	0x0101
        /*2df2*/ 	.byte	0x3f
	.zero		1


	//   ....[16]....
        /*2df4*/ 	.word	0x00018190
        /*2df8*/ 	.word	0x00000005
        /*2dfc*/ 	.word	0x00000000
        /*2e00*/ 	.short	0x010a
        /*2e02*/ 	.byte	0x3f
	.zero		1


	//   ....[17]....
        /*2e04*/ 	.word	0x00018220
        /*2e08*/ 	.word	0x00000007
        /*2e0c*/ 	.word	0x00000000
        /*2e10*/ 	.short	0x010a
        /*2e12*/ 	.byte	0x3f
	.zero		1


	//   ....[18]....
        /*2e14*/ 	.word	0x000182b0
        /*2e18*/ 	.word	0x00000003
        /*2e1c*/ 	.word	0x00000000
        /*2e20*/ 	.short	0x010a
        /*2e22*/ 	.byte	0x3f
	.zero		1


	//   ....[19]....
        /*2e24*/ 	.word	0x00018310
        /*2e28*/ 	.word	0x00000003
        /*2e2c*/ 	.word	0x00000000
        /*2e30*/ 	.short	0x010a
        /*2e32*/ 	.byte	0x3f
	.zero		1


	//   ....[20]....
        /*2e34*/ 	.word	0x00018360
        /*2e38*/ 	.word	0x00000002
        /*2e3c*/ 	.word	0x00000000
        /*2e40*/ 	.short	0x010a
        /*2e42*/ 	.byte	0x3f
	.zero		1


	//   ....[21]....
        /*2e44*/ 	.word	0x00018430
        /*2e48*/ 	.word	0x0000000a
        /*2e4c*/ 	.word	0x00000018
        /*2e50*/ 	.short	0x010a
        /*2e52*/ 	.byte	0x3f
	.zero		1


	//   ....[22]....
        /*2e54*/ 	.word	0x00018500
        /*2e58*/ 	.word	0x00000005
        /*2e5c*/ 	.word	0x00000000
        /*2e60*/ 	.short	0x010a
        /*2e62*/ 	.byte	0x3f
	.zero		1


	//   ....[23]....
        /*2e64*/ 	.word	0x00018550
        /*2e68*/ 	.word	0x00000007
        /*2e6c*/ 	.word	0x00000000
        /*2e70*/ 	.short	0x010a
        /*2e72*/ 	.byte	0x3f
	.zero		1


	//----- nvinfo : EIATTR_NUM_MBARRIERS
	.align		4
.L_37:
        /*2e74*/ 	.byte	0x03, 0x38
        /*2e76*/ 	.short	0x0008


	//----- nvinfo : EIATTR_EXIT_INSTR_OFFSETS
	.align		4
        /*2e78*/ 	.byte	0x04, 0x1c
        /*2e7a*/ 	.short	(.L_39 - .L_38)


	//   ....[0]....
.L_38:
        /*2e7c*/ 	.word	0x00000700


	//   ....[1]....
        /*2e80*/ 	.word	0x00001070


	//   ....[2]....
        /*2e84*/ 	.word	0x00016bc0


	//   ....[3]....
        /*2e88*/ 	.word	0x000172d0


	//   ....[4]....
        /*2e8c*/ 	.word	0x00018300


	//----- nvinfo : EIATTR_MAX_THREADS
	.align		4
.L_39:
        /*2e90*/ 	.byte	0x04, 0x05
        /*2e92*/ 	.short	(.L_41 - .L_40)
.L_40:
        /*2e94*/ 	.word	0x00000180
        /*2e98*/ 	.word	0x00000001
        /*2e9c*/ 	.word	0x00000001


	//----- nvinfo : EIATTR_CRS_STACK_SIZE
	.align		4
.L_41:
        /*2ea0*/ 	.byte	0x04, 0x1e
        /*2ea2*/ 	.short	(.L_43 - .L_42)
.L_42:
        /*2ea4*/ 	.word	0x00000000


	//----- nvinfo : EIATTR_CBANK_PARAM_SIZE
	.align		4
.L_43:
        /*2ea8*/ 	.byte	0x03, 0x19
        /*2eaa*/ 	.short	0x0470


	//----- nvinfo : EIATTR_PARAM_CBANK
	.align		4
        /*2eac*/ 	.byte	0x04, 0x0a
        /*2eae*/ 	.short	(.L_45 - .L_44)
	.align		4
.L_44:
        /*2eb0*/ 	.word	index@(.nv.constant0._ZN7cutlass13device_kernelINS_4gemm6kernel13GemmUniversalIN4cute5tupleIJiiiiEEENS1_10collective13CollectiveMmaINS1_34MainloopSm90TmaGmmaWarpSpecializedILi3ENS5_IJNS4_1CILi1EEESB_SB_EEENS1_35KernelTmaWarpSpecializedCooperativeEEENS5_IJNSA_ILi256EEESF_NSA_ILi128EEEEEEaNS5_IJlSB_lEEEaSI_NS4_8TiledMMAINS4_8MMA_AtomIJNS4_4SM904GMMA27MMA_64x256x32_S32S8S8_SS_TNEEEENS4_6LayoutINS5_IJNSA_ILi2EEESB_SB_EEENS5_IJSB_NSA_ILi0EEESS_EEEEENS5_IJNS4_10UnderscoreESV_SV_EEEEENS4_13SM90_TMA_LOADENS4_14ComposedLayoutINS4_7SwizzleILi3ELi4ELi3EEENS4_18smem_ptr_flag_bitsILi8EEENSP_INS5_IJNSA_ILi8EEESG_EEENS5_IJSG_SB_EEEEEEEvNS4_8identityESY_S18_vS19_EENS_8epilogue10collective6detail29Sm90TmaWarpSpecializedAdapterINS1C_15DefaultEpilogueIaSI_SI_NS1B_6thread17LinearCombinationIaLi1EiiLNS1G_9ScaleType4KindE0ELNS_15FloatRoundStyleE2EaEENS1_15EpilogueDefaultEEEEEvvEEEEvNT_6ParamsE)
        /*2eb4*/ 	.short	0x0210
        /*2eb6*/ 	.short	0x0470


	//----- nvinfo : EIATTR_SW_WAR
	.align		4
.L_45:
        /*2eb8*/ 	.byte	0x04, 0x36
        /*2eba*/ 	.short	(.L_47 - .L_46)
.L_46:
        /*2ebc*/ 	.word	0x00000008
.L_47:


//--------------------- .nv.callgraph             --------------------------
	.section	.nv.callgraph,"",@"SHT_CUDA_CALLGRAPH"
	.align	4
	.sectionentsize	8
	.align		4
        /*0000*/ 	.word	0x00000000
	.align		4
        /*0004*/ 	.word	0xffffffff
	.align		4
        /*0008*/ 	.word	index@(_ZN7cutlass13device_kernelINS_4gemm6kernel13GemmUniversalIN4cute5tupleIJiiiiEEENS1_10collective13CollectiveMmaINS1_34MainloopSm90TmaGmmaWarpSpecializedILi3ENS5_IJNS4_1CILi1EEESB_SB_EEENS1_35KernelTmaWarpSpecializedCooperativeEEENS5_IJNSA_ILi256EEESF_NSA_ILi128EEEEEEaNS5_IJlSB_lEEEaSI_NS4_8TiledMMAINS4_8MMA_AtomIJNS4_4SM904GMMA27MMA_64x256x32_S32S8S8_SS_TNEEEENS4_6LayoutINS5_IJNSA_ILi2EEESB_SB_EEENS5_IJSB_NSA_ILi0EEESS_EEEEENS5_IJNS4_10UnderscoreESV_SV_EEEEENS4_13SM90_TMA_LOADENS4_14ComposedLayoutINS4_7SwizzleILi3ELi4ELi3EEENS4_18smem_ptr_flag_bitsILi8EEENSP_INS5_IJNSA_ILi8EEESG_EEENS5_IJSG_SB_EEEEEEEvNS4_8identityESY_S18_vS19_EENS_8epilogue10collective6detail29Sm90TmaWarpSpecializedAdapterINS1C_15DefaultEpilogueIaSI_SI_NS1B_6thread17LinearCombinationIaLi1EiiLNS1G_9ScaleType4KindE0ELNS_15FloatRoundStyleE2EaEENS1_15EpilogueDefaultEEEEEvvEEEEvNT_6ParamsE)
	.align		4
        /*000c*/ 	.word	index@(__assertfail)
	.align		4
        /*0010*/ 	.word	0x00000000
	.align		4
        /*0014*/ 	.word	0xfffffffe
	.align		4
        /*0018*/ 	.word	0x00000000
	.align		4
        /*001c*/ 	.word	0xfffffffd
	.align		4
        /*0020*/ 	.word	0x00000000
	.align		4
        /*0024*/ 	.word	0xfffffffc


//--------------------- .nv.constant4             --------------------------
	.section	.nv.constant4,"a",@progbits
	.align	8
	.align		8
.nv.constant4:
        /*0000*/ 	.dword	__assertfail
	.align		8
        /*0008*/ 	.dword	__unnamed_1
	.align		8
        /*0010*/ 	.dword	_ZN39_INTERNAL_2d3f6f72_4_k_cu_3d357564_55904cuda3std3__45__cpo5beginE
	.align		8
        /*0018*/ 	.dword	_ZN39_INTERNAL_2d3f6f72_4_k_cu_3d357564_55904cuda3std3__45__cpo3endE
	.align		8
        /*0020*/ 	.dword	_ZN39_INTERNAL_2d3f6f72_4_k_cu_3d357564_55904cuda3std3__45__cpo6cbeginE
	.align		8
        /*0028*/ 	.dword	_ZN39_INTERNAL_2d3f6f72_4_k_cu_3d357564_55904cuda3std3__45__cpo4cendE
	.align		8
        /*0030*/ 	.dword	_ZN39_INTERNAL_2d3f6f72_4_k_cu_3d357564_55904cuda3std3__441_GLOBAL__N__2d3f6f72_4_k_cu_3d357564_55906ignoreE
	.align		8
        /*0038*/ 	.dword	_ZN39_INTERNAL_2d3f6f72_4_k_cu_3d357564_55904cuda3std3__419piecewise_constructE
	.align		8
        /*0040*/ 	.dword	_ZN39_INTERNAL_2d3f6f72_4_k_cu_3d357564_55904cuda3std3__48in_placeE
	.align		8
        /*0048*/ 	.dword	_ZN39_INTERNAL_2d3f6f72_4_k_cu_3d357564_55904cuda3std6ranges3__45__cpo4swapE
	.align		8
        /*0050*/ 	.dword	_ZN39_INTERNAL_2d3f6f72_4_k_cu_3d357564_55904cuda3std6ranges3__45__cpo9iter_moveE
	.align		8
        /*0058*/ 	.dword	_ZN39_INTERNAL_2d3f6f72_4_k_cu_3d357564_55904cute7productE
	.align		8
        /*0060*/ 	.dword	_ZN39_INTERNAL_2d3f6f72_4_k_cu_3d357564_55904cute1_E
	.align		8
        /*0068*/ 	.dword	$str$22
	.align		8
        /*0070*/ 	.dword	$str$23


//--------------------- .text._ZN7cutlass13device_kernelINS_4gemm6kernel13GemmUniversalIN4cute5tupleIJiiiiEEENS1_10collective13CollectiveMmaINS1_34MainloopSm90TmaGmmaWarpSpecializedILi3ENS5_IJNS4_1CILi1EEESB_SB_EEENS1_35KernelTmaWarpSpecializedCooperativeEEENS5_IJNSA_ILi256EEESF_NSA_ILi128EEEEEEaNS5_IJlSB_lEEEaSI_NS4_8TiledMMAINS4_8MMA_AtomIJNS4_4SM904GMMA27MMA_64x256x32_S32S8S8_SS_TNEEEENS4_6LayoutINS5_IJNSA_ILi2EEESB_SB_EEENS5_IJSB_NSA_ILi0EEESS_EEEEENS5_IJNS4_10UnderscoreESV_SV_EEEEENS4_13SM90_TMA_LOADENS4_14ComposedLayoutINS4_7SwizzleILi3ELi4ELi3EEENS4_18smem_ptr_flag_bitsILi8EEENSP_INS5_IJNSA_ILi8EEESG_EEENS5_IJSG_SB_EEEEEEEvNS4_8identityESY_S18_vS19_EENS_8epilogue10collective6detail29Sm90TmaWarpSpecializedAdapterINS1C_15DefaultEpilogueIaSI_SI_NS1B_6thread17LinearCombinationIaLi1EiiLNS1G_9ScaleType4KindE0ELNS_15FloatRoundStyleE2EaEENS1_15EpilogueDefaultEEEEEvvEEEEvNT_6ParamsE --------------------------
	.section	.text._ZN7cutlass13device_kernelINS_4gemm6kernel13GemmUniversalIN4cute5tupleIJiiiiEEENS1_10collective13CollectiveMmaINS1_34MainloopSm90TmaGmmaWarpSpecializedILi3ENS5_IJNS4_1CILi1EEESB_SB_EEENS1_35KernelTmaWarpSpecializedCooperativeEEENS5_IJNSA_ILi256EEESF_NSA_ILi128EEEEEEaNS5_IJlSB_lEEEaSI_NS4_8TiledMMAINS4_8MMA_AtomIJNS4_4SM904GMMA27MMA_64x256x32_S32S8S8_SS_TNEEEENS4_6LayoutINS5_IJNSA_ILi2EEESB_SB_EEENS5_IJSB_NSA_ILi0EEESS_EEEEENS5_IJNS4_10UnderscoreESV_SV_EEEEENS4_13SM90_TMA_LOADENS4_14ComposedLayoutINS4_7SwizzleILi3ELi4ELi3EEENS4_18smem_ptr_flag_bitsILi8EEENSP_INS5_IJNSA_ILi8EEESG_EEENS5_IJSG_SB_EEEEEEEvNS4_8identityESY_S18_vS19_EENS_8epilogue10collective6detail29Sm90TmaWarpSpecializedAdapterINS1C_15DefaultEpilogueIaSI_SI_NS1B_6thread17LinearCombinationIaLi1EiiLNS1G_9ScaleType4KindE0ELNS_15FloatRoundStyleE2EaEENS1_15EpilogueDefaultEEEEEvvEEEEvNT_6ParamsE,"ax",@progbits
	.align	128
.text._ZN7cutlass13device_kernelINS_4gemm6kernel13GemmUniversalIN4cute5tupleIJiiiiEEENS1_10collective13CollectiveMmaINS1_34MainloopSm90TmaGmmaWarpSpecializedILi3ENS5_IJNS4_1CILi1EEESB_SB_EEENS1_35KernelTmaWarpSpecializedCooperativeEEENS5_IJNSA_ILi256EEESF_NSA_ILi128EEEEEEaNS5_IJlSB_lEEEaSI_NS4_8TiledMMAINS4_8MMA_AtomIJNS4_4SM904GMMA27MMA_64x256x32_S32S8S8_SS_TNEEEENS4_6LayoutINS5_IJNSA_ILi2EEESB_SB_EEENS5_IJSB_NSA_ILi0EEESS_EEEEENS5_IJNS4_10UnderscoreESV_SV_EEEEENS4_13SM90_TMA_LOADENS4_14ComposedLayoutINS4_7SwizzleILi3ELi4ELi3EEENS4_18smem_ptr_flag_bitsILi8EEENSP_INS5_IJNSA_ILi8EEESG_EEENS5_IJSG_SB_EEEEEEEvNS4_8identityESY_S18_vS19_EENS_8epilogue10collective6detail29Sm90TmaWarpSpecializedAdapterINS1C_15DefaultEpilogueIaSI_SI_NS1B_6thread17LinearCombinationIaLi1EiiLNS1G_9ScaleType4KindE0ELNS_15FloatRoundStyleE2EaEENS1_15EpilogueDefaultEEEEEvvEEEEvNT_6ParamsE:
        .type           _ZN7cutlass13device_kernelINS_4gemm6kernel13GemmUniversalIN4cute5tupleIJiiiiEEENS1_10collective13CollectiveMmaINS1_34MainloopSm90TmaGmmaWarpSpecializedILi3ENS5_IJNS4_1CILi1EEESB_SB_EEENS1_35KernelTmaWarpSpecializedCooperativeEEENS5_IJNSA_ILi256EEESF_NSA_ILi128EEEEEEaNS5_IJlSB_lEEEaSI_NS4_8TiledMMAINS4_8MMA_AtomIJNS4_4SM904GMMA27MMA_64x256x32_S32S8S8_SS_TNEEEENS4_6LayoutINS5_IJNSA_ILi2EEESB_SB_EEENS5_IJSB_NSA_ILi0EEESS_EEEEENS5_IJNS4_10UnderscoreESV_SV_EEEEENS4_13SM90_TMA_LOADENS4_14ComposedLayoutINS4_7SwizzleILi3ELi4ELi3EEENS4_18smem_ptr_flag_bitsILi8EEENSP_INS5_IJNSA_ILi8EEESG_EEENS5_IJSG_SB_EEEEEEEvNS4_8identityESY_S18_vS19_EENS_8epilogue10collective6detail29Sm90TmaWarpSpecializedAdapterINS1C_15DefaultEpilogueIaSI_SI_NS1B_6thread17LinearCombinationIaLi1EiiLNS1G_9ScaleType4KindE0ELNS_15FloatRoundStyleE2EaEENS1_15EpilogueDefaultEEEEEvvEEEEvNT_6ParamsE,@function
        .size           _ZN7cutlass13device_kernelINS_4gemm6kernel13GemmUniversalIN4cute5tupleIJiiiiEEENS1_10collective13CollectiveMmaINS1_34MainloopSm90TmaGmmaWarpSpecializedILi3ENS5_IJNS4_1CILi1EEESB_SB_EEENS1_35KernelTmaWarpSpecializedCooperativeEEENS5_IJNSA_ILi256EEESF_NSA_ILi128EEEEEEaNS5_IJlSB_lEEEaSI_NS4_8TiledMMAINS4_8MMA_AtomIJNS4_4SM904GMMA27MMA_64x256x32_S32S8S8_SS_TNEEEENS4_6LayoutINS5_IJNSA_ILi2EEESB_SB_EEENS5_IJSB_NSA_ILi0EEESS_EEEEENS5_IJNS4_10UnderscoreESV_SV_EEEEENS4_13SM90_TMA_LOADENS4_14ComposedLayoutINS4_7SwizzleILi3ELi4ELi3EEENS4_18smem_ptr_flag_bitsILi8EEENSP_INS5_IJNSA_ILi8EEESG_EEENS5_IJSG_SB_EEEEEEEvNS4_8identityESY_S18_vS19_EENS_8epilogue10collective6detail29Sm90TmaWarpSpecializedAdapterINS1C_15DefaultEpilogueIaSI_SI_NS1B_6thread17LinearCombinationIaLi1EiiLNS1G_9ScaleType4KindE0ELNS_15FloatRoundStyleE2EaEENS1_15EpilogueDefaultEEEEEvvEEEEvNT_6ParamsE,(.L_x_580 - _ZN7cutlass13device_kernelINS_4gemm6kernel13GemmUniversalIN4cute5tupleIJiiiiEEENS1_10collective13CollectiveMmaINS1_34MainloopSm90TmaGmmaWarpSpecializedILi3ENS5_IJNS4_1CILi1EEESB_SB_EEENS1_35KernelTmaWarpSpecializedCooperativeEEENS5_IJNSA_ILi256EEESF_NSA_ILi128EEEEEEaNS5_IJlSB_lEEEaSI_NS4_8TiledMMAINS4_8MMA_AtomIJNS4_4SM904GMMA27MMA_64x256x32_S32S8S8_SS_TNEEEENS4_6LayoutINS5_IJNSA_ILi2EEESB_SB_EEENS5_IJSB_NSA_ILi0EEESS_EEEEENS5_IJNS4_10UnderscoreESV_SV_EEEEENS4_13SM90_TMA_LOADENS4_14ComposedLayoutINS4_7SwizzleILi3ELi4ELi3EEENS4_18smem_ptr_flag_bitsILi8EEENSP_INS5_IJNSA_ILi8EEESG_EEENS5_IJSG_SB_EEEEEEEvNS4_8identityESY_S18_vS19_EENS_8epilogue10collective6detail29Sm90TmaWarpSpecializedAdapterINS1C_15DefaultEpilogueIaSI_SI_NS1B_6thread17LinearCombinationIaLi1EiiLNS1G_9ScaleType4KindE0ELNS_15FloatRoundStyleE2EaEENS1_15EpilogueDefaultEEEEEvvEEEEvNT_6ParamsE)
        .other          _ZN7cutlass13device_kernelINS_4gemm6kernel13GemmUniversalIN4cute5tupleIJiiiiEEENS1_10collective13CollectiveMmaINS1_34MainloopSm90TmaGmmaWarpSpecializedILi3ENS5_IJNS4_1CILi1EEESB_SB_EEENS1_35KernelTmaWarpSpecializedCooperativeEEENS5_IJNSA_ILi256EEESF_NSA_ILi128EEEEEEaNS5_IJlSB_lEEEaSI_NS4_8TiledMMAINS4_8MMA_AtomIJNS4_4SM904GMMA27MMA_64x256x32_S32S8S8_SS_TNEEEENS4_6LayoutINS5_IJNSA_ILi2EEESB_SB_EEENS5_IJSB_NSA_ILi0EEESS_EEEEENS5_IJNS4_10UnderscoreESV_SV_EEEEENS4_13SM90_TMA_LOADENS4_14ComposedLayoutINS4_7SwizzleILi3ELi4ELi3EEENS4_18smem_ptr_flag_bitsILi8EEENSP_INS5_IJNSA_ILi8EEESG_EEENS5_IJSG_SB_EEEEEEEvNS4_8identityESY_S18_vS19_EENS_8epilogue10collective6detail29Sm90TmaWarpSpecializedAdapterINS1C_15DefaultEpilogueIaSI_SI_NS1B_6thread17LinearCombinationIaLi1EiiLNS1G_9ScaleType4KindE0ELNS_15FloatRoundStyleE2EaEENS1_15EpilogueDefaultEEEEEvvEEEEvNT_6ParamsE,@"STO_CUDA_ENTRY STV_DEFAULT"
_ZN7cutlass13device_kernelINS_4gemm6kernel13GemmUniversalIN4cute5tupleIJiiiiEEENS1_10collective13CollectiveMmaINS1_34MainloopSm90TmaGmmaWarpSpecializedILi3ENS5_IJNS4_1CILi1EEESB_SB_EEENS1_35KernelTmaWarpSpecializedCooperativeEEENS5_IJNSA_ILi256EEESF_NSA_ILi128EEEEEEaNS5_IJlSB_lEEEaSI_NS4_8TiledMMAINS4_8MMA_AtomIJNS4_4SM904GMMA27MMA_64x256x32_S32S8S8_SS_TNEEEENS4_6LayoutINS5_IJNSA_ILi2EEESB_SB_EEENS5_IJSB_NSA_ILi0EEESS_EEEEENS5_IJNS4_10UnderscoreESV_SV_EEEEENS4_13SM90_TMA_LOADENS4_14ComposedLayoutINS4_7SwizzleILi3ELi4ELi3EEENS4_18smem_ptr_flag_bitsILi8EEENSP_INS5_IJNSA_ILi8EEESG_EEENS5_IJSG_SB_EEEEEEEvNS4_8identityESY_S18_vS19_EENS_8epilogue10collective6detail29Sm90TmaWarpSpecializedAdapterINS1C_15DefaultEpilogueIaSI_SI_NS1B_6thread17LinearCombinationIaLi1EiiLNS1G_9ScaleType4KindE0ELNS_15FloatRoundStyleE2EaEENS1_15EpilogueDefaultEEEEEvvEEEEvNT_6ParamsE:
[----:B------:R-:W0:Y:S02]  /*0000*/  LDC R1, c[0x0][0x28] ;  /* 0x00000a00ff017b82 */ /* 0x000e240000000800 */
[----:B0-----:R-:W-:Y:S01]  /*0010*/  VIADD R1, R1, 0xfffff888 ;  /* 0xfffff88801017836 */ /* 0x001fe20000000000 */
[----:B------:R-:W0:Y:S01]  /*0020*/  S2R R2, SR_TID.X ;  /* 0x0000000000027919 */ /* 0x000e220000002100 */
[----:B------:R-:W-:Y:S01]  /*0030*/  ELECT P0, URZ, PT ;  /* 0x00000000003f782f */ /* 0x000fe20003800000 */
[----:B------:R-:W-:Y:S01]  /*0040*/  BSSY B0, `(.L_x_0) ;  /* 0x0000015000007945 */ /* 0x000fe20003800000 */
[--C-:B0-----:R-:W-:Y:S02]  /*0050*/  SHF.R.U32.HI R0, RZ, 0x5, R2.reuse ;  /* 0x00000005ff007819 */ /* 0x101fe40000011602 */
[----:B------:R-:W-:-:S03]  /*0060*/  SHF.R.U32.HI R2, RZ, 0x7, R2 ;  /* 0x00000007ff027819 */ /* 0x000fc60000011602 */
[----:B------:R-:W0:Y:S04]  /*0070*/  SHFL.IDX PT, R3, R0, RZ, 0x1f ;  /* 0x00001fff00037589 */ /* 0x000e2800000e0000 */
[----:B------:R-:W1:Y:S01]  /*0080*/  SHFL.IDX PT, R2, R2, RZ, 0x1f ;  /* 0x00001fff02027589 */ /* 0x000e6200000e0000 */
[----:B0-----:R-:W-:Y:S02]  /*0090*/  R2UR UR10, R3 ;  /* 0x00000000030a72ca */ /* 0x001fe400000e0000 */
[----:B-1----:R-:W-:-:S11]  /*00a0*/  R2UR UR5, R2 ;  /* 0x00000000020572ca */ /* 0x002fd600000e0000 */
[----:B------:R-:W-:Y:S02]  /*00b0*/  USHF.R.S32.HI UR4, URZ, 0x1f, UR10 ;  /* 0x0000001f3f047899 */ /* 0x000fe4000801140a */
[----:B------:R-:W-:Y:S02]  /*00c0*/  ISETP.NE.OR P0, PT, RZ, UR10, !P0 ;  /* 0x0000000aff007c0c */ /* 0x000fe4000c705670 */
[----:B------:R-:W-:-:S04]  /*00d0*/  ULEA.HI UR4, UR4, UR10, URZ, 0x2 ;  /* 0x0000000a04047291 */ /* 0x000fc8000f8f103f */
[----:B------:R-:W-:-:S04]  /*00e0*/  ULOP3.LUT UR4, UR4, 0xfffffffc, URZ, 0xc0, !UPT ;  /* 0xfffffffc04047892 */ /* 0x000fc8000f8ec03f */
[----:B------:R-:W-:-:S03]  /*00f0*/  UIADD3 UR10, UR10, -UR4, URZ ;  /* 0x800000040a0a7290 */ /* 0x000fc6000fffe03f */
[----:B------:R-:W-:Y:S09]  /*0100*/  @P0 BRA `(.L_x_1) ;  /* 0x0000000000200947 */ /* 0x000ff20003800000 */
[----:B------:R-:W-:Y:S02]  /*0110*/  ULDC.64 UR6, c[0x0][0x198] ;  /* 0x0000660000067ab9 */ /* 0x000fe40000000a00 */
[----:B------:R-:W-:Y:S02]  /*0120*/  UIADD3 UR8, UP0, UR6, 0xf0, URZ ;  /* 0x000000f006087890 */ /* 0x000fe4000ff1e03f */
[----:B------:R-:W-:Y:S02]  /*0130*/  UIADD3 UR6, UP1, UR6, 0x1f0, URZ ;  /* 0x000001f006067890 */ /* 0x000fe4000ff3e03f */
[----:B------:R-:W-:Y:S02]  /*0140*/  UIADD3.X UR9, URZ, UR7, URZ, UP0, !UPT ;  /* 0x000000073f097290 */ /* 0x000fe400087fe43f */
[----:B------:R-:W-:-:S07]  /*0150*/  UIADD3.X UR7, URZ, UR7, URZ, UP1, !UPT ;  /* 0x000000073f077290 */ /* 0x000fce0008ffe43f */
[----:B------:R0:W-:Y:S02]  /*0160*/  UTMACCTL.PF [UR8] ;  /* 0x00000000080079b9 */ /* 0x0001e40008040000 */
[----:B------:R0:W-:Y:S02]  /*0170*/  UTMACCTL.PF [UR6] ;  /* 0x00000000060079b9 */ /* 0x0001e40008040000 */
[----:B0-----:R-:W-:Y:S01]  /*0180*/  NOP ;  /* 0x0000000000007918 */ /* 0x001fe20000000000 */
.L_x_1:
[----:B------:R-:W-:Y:S05]  /*0190*/  BSYNC B0 ;  /* 0x0000000000007941 */ /* 0x000fea0003800000 */
.L_x_0:
[----:B------:R-:W0:Y:S01]  /*01a0*/  SHFL.IDX PT, R2, R0, RZ, 0x1f ;  /* 0x00001fff00027589 */ /* 0x000e2200000e0000 */
[----:B------:R-:W-:Y:S01]  /*01b0*/  UISETP.NE.AND UP0, UPT, UR10, 0x3, UPT ;  /* 0x000000030a00788c */ /* 0x000fe2000bf05270 */
[----:B------:R-:W-:Y:S01]  /*01c0*/  ISETP.NE.AND P1, PT, RZ, UR5, PT ;  /* 0x00000005ff007c0c */ /* 0x000fe2000bf25270 */
[----:B------:R-:W-:Y:S02]  /*01d0*/  UIADD3 UR18, UR5, -0x1, URZ ;  /* 0xffffffff05127890 */ /* 0x000fe4000fffe03f */
[----:B------:R-:W-:Y:S02]  /*01e0*/  UISETP.EQ.OR UP0, UPT, UR10, URZ, !UP0 ;  /* 0x0000003f0a00728c */ /* 0x000fe4000c702670 */
[----:B------:R-:W-:Y:S02]  /*01f0*/  UISETP.GE.U32.AND UP1, UPT, UR18, 0x2, UPT ;  /* 0x000000021200788c */ /* 0x000fe4000bf26070 */
[----:B------:R-:W-:-:S04]  /*0200*/  UISETP.EQ.AND UP0, UPT, UR5, URZ, UP0 ;  /* 0x0000003f0500728c */ /* 0x000fc80008702270 */
[----:B------:R-:W-:-:S04]  /*0210*/  USEL UR40, URZ, 0x1, !UP0 ;  /* 0x000000013f287887 */ /* 0x000fc8000c000000 */
[----:B------:R-:W-:Y:S01]  /*0220*/  USEL UR40, UR40, 0x2, UP1 ;  /* 0x0000000228287887 */ /* 0x000fe20008800000 */
[----:B0-----:R-:W-:-:S13]  /*0230*/  ISETP.NE.AND P0, PT, R2, RZ, PT ;  /* 0x000000ff0200720c */ /* 0x001fda0003f05270 */
[----:B------:R-:W-:Y:S05]  /*0240*/  @P0 BRA `(.L_x_2) ;  /* 0x0000000000500947 */ /* 0x000fea0003800000 */
[----:B------:R-:W0:Y:S01]  /*0250*/  S2UR UR8, SR_CgaCtaId ;  /* 0x00000000000879c3 */ /* 0x000e220000008800 */
[----:B------:R-:W-:Y:S01]  /*0260*/  UMOV UR4, 0x400 ;  /* 0x0000040000047882 */ /* 0x000fe20000000000 */
[----:B------:R-:W-:Y:S01]  /*0270*/  UMOV UR5, 0x1 ;  /* 0x0000000100057882 */ /* 0x000fe20000000000 */
[----:B------:R-:W-:Y:S01]  /*0280*/  UMOV UR6, 0x100 ;  /* 0x0000010000067882 */ /* 0x000fe20000000000 */
[----:B------:R-:W-:Y:S01]  /*0290*/  ELECT P0, URZ, PT ;  /* 0x00000000003f782f */ /* 0x000fe20003800000 */
[----:B------:R-:W-:-:S04]  /*02a0*/  UIADD3 UR6, -UR6, 0x100000, URZ ;  /* 0x0010000006067890 */ /* 0x000fc8000fffe13f */
[----:B------:R-:W-:Y:S02]  /*02b0*/  USHF.L.U32 UR7, UR6, 0xb, URZ ;  /* 0x0000000b06077899 */ /* 0x000fe4000800063f */
[----:B------:R-:W-:Y:S02]  /*02c0*/  USHF.L.U32 UR6, UR6, 0x1, URZ ;  /* 0x0000000106067899 */ /* 0x000fe4000800063f */
[----:B0-----:R-:W-:Y:S02]  /*02d0*/  ULEA UR8, UR8, UR4, 0x18 ;  /* 0x0000000408087291 */ /* 0x001fe4000f8ec03f */
[----:B------:R-:W-:-:S04]  /*02e0*/  UIADD3 UR4, -UR5, 0x100000, URZ ;  /* 0x0010000005047890 */ /* 0x000fc8000fffe13f */
[----:B------:R-:W-:Y:S02]  /*02f0*/  USHF.L.U32 UR5, UR4, 0xb, URZ ;  /* 0x0000000b04057899 */ /* 0x000fe4000800063f */
[----:B------:R-:W-:Y:S01]  /*0300*/  USHF.L.U32 UR4, UR4, 0x1, URZ ;  /* 0x0000000104047899 */ /* 0x000fe2000800063f */
[----:B------:R-:W0:Y:S11]  /*0310*/  FENCE.VIEW.ASYNC.S ;  /* 0x00000000000073c6 */ /* 0x000e360000000000 */
[----:B0-----:R0:W1:Y:S01]  /*0320*/  SYNCS.EXCH.64 URZ, [UR8], UR4 ;  /* 0x00000004083f75b2 */ /* 0x0010620008000100 */
[----:B------:R0:W2:Y:S01]  /*0330*/  SYNCS.EXCH.64 URZ, [UR8+0x18], UR6 ;  /* 0x00001806083f75b2 */ /* 0x0000a20008000100 */
[----:B------:R0:W3:Y:S01]  /*0340*/  SYNCS.EXCH.64 URZ, [UR8+0x8], UR4 ;  /* 0x00000804083f75b2 */ /* 0x0000e20008000100 */
[----:B------:R0:W4:Y:S01]  /*0350*/  SYNCS.EXCH.64 URZ, [UR8+0x20], UR6 ;  /* 0x00002006083f75b2 */ /* 0x0001220008000100 */
[----:B------:R0:W0:Y:S01]  /*0360*/  SYNCS.EXCH.64 URZ, [UR8+0x10], UR4 ;  /* 0x00001004083f75b2 */ /* 0x0000220008000100 */
[----:B------:R0:W0:Y:S01]  /*0370*/  SYNCS.EXCH.64 URZ, [UR8+0x28], UR6 ;  /* 0x00002806083f75b2 */ /* 0x0000220008000100 */
[----:B------:R-:W-:Y:S01]  /*0380*/  NOP ;  /* 0x0000000000007918 */ /* 0x000fe20000000000 */
.L_x_2:
[----:B------:R-:W5:Y:S01]  /*0390*/  SHFL.IDX PT, R0, R0, RZ, 0x1f ;  /* 0x00001fff00007589 */ /* 0x000f6200000e0000 */
[----:B------:R-:W-:Y:S01]  /*03a0*/  ELECT P0, URZ, PT ;  /* 0x00000000003f782f */ /* 0x000fe20003800000 */
[----:B------:R-:W1:Y:S01]  /*03b0*/  S2UR UR17, SR_CTAID.Y ;  /* 0x00000000001179c3 */ /* 0x000e620000002600 */
[----:B0-----:R-:W-:Y:S01]  /*03c0*/  ULDC UR5, c[0x0][0x65c] ;  /* 0x0001970000057ab9 */ /* 0x001fe20000000800 */
[----:B------:R-:W-:Y:S01]  /*03d0*/  UMOV UR12, 0x20 ;  /* 0x00000020000c7882 */ /* 0x000fe20000000000 */
[----:B------:R-:W-:Y:S01]  /*03e0*/  UISETP.NE.AND UP2, UPT, UR5, 0x1, UPT ;  /* 0x000000010500788c */ /* 0x000fe2000bf45270 */
[----:B------:R-:W-:Y:S01]  /*03f0*/  NOP ;  /* 0x0000000000007918 */ /* 0x000fe20000000000 */
[----:B------:R-:W-:Y:S02]  /*0400*/  NOP ;  /* 0x0000000000007918 */ /* 0x000fe40000000000 */
[----:B------:R-:W-:Y:S01]  /*0410*/  UP2UR UR46, UPR, URZ, 0x4 ;  /* 0x000000043f2e7883 */ /* 0x000fe20008000000 */
[----:B------:R-:W0:Y:S01]  /*0420*/  S2UR UR4, SR_CTAID.X ;  /* 0x00000000000479c3 */ /* 0x000e220000002500 */
[----:B------:R-:W-:-:S02]  /*0430*/  PLOP3.LUT P2, PT, PT, PT, UP2, 0x80, 0x0 ;  /* 0x000000000000781c */ /* 0x000fc40003f4f028 */
[----:B------:R-:W-:Y:S02]  /*0440*/  PLOP3.LUT P4, PT, PT, PT, UP2, 0x80, 0x0 ;  /* 0x000000000000781c */ /* 0x000fe40003f8f028 */
[----:B------:R-:W-:Y:S01]  /*0450*/  PLOP3.LUT P3, PT, PT, PT, UP2, 0x80, 0x0 ;  /* 0x000000000000781c */ /* 0x000fe20003f6f028 */
[----:B------:R-:W-:Y:S01]  /*0460*/  @UP2 ULDC UR14, c[0x0][0x10] ;  /* 0x00000400000e2ab9 */ /* 0x000fe20000000800 */
[----:B------:R-:W-:Y:S01]  /*0470*/  @UP2 UMOV UR9, URZ ;  /* 0x0000003f00092c82 */ /* 0x000fe20008000000 */
[----:B------:R-:W-:Y:S01]  /*0480*/  @!UP2 ULDC UR11, c[0x0][0xc] ;  /* 0x00000300000baab9 */ /* 0x000fe20000000800 */
[----:B-----5:R-:W-:Y:S01]  /*0490*/  ISETP.NE.OR P0, PT, R0, RZ, !P0 ;  /* 0x000000ff0000720c */ /* 0x020fe20004705670 */
[----:B-1----:R-:W-:Y:S02]  /*04a0*/  @UP2 UMOV UR7, UR17 ;  /* 0x0000001100072c82 */ /* 0x002fe40008000000 */
[----:B------:R-:W-:Y:S01]  /*04b0*/  @UP2 UMOV UR8, UR7 ;  /* 0x0000000700082c82 */ /* 0x000fe20008000000 */
[----:B------:R-:W-:Y:S01]  /*04c0*/  @!UP2 UMOV UR7, UR17 ;  /* 0x000000110007ac82 */ /* 0x000fe20008000000 */
[----:B0-----:R-:W-:-:S08]  /*04d0*/  @UP2 UIMAD.WIDE.U32 UR14, UR4, UR14, UR8 ;  /* 0x0000000e040e22a5 */ /* 0x001fd0000f8e0008 */
[----:B------:R-:W-:Y:S01]  /*04e0*/  VOTEU.ALL UP0, P0 ;  /* 0x00000000003f7886 */ /* 0x000fe20000000000 */
[----:B------:R-:W-:Y:S01]  /*04f0*/  VOTEU.ALL UP1, P0 ;  /* 0x00000000003f7886 */ /* 0x000fe20000020000 */
[----:B------:R-:W-:Y:S01]  /*0500*/  IMAD.U32 R2, RZ, RZ, UR14 ;  /* 0x0000000eff027e24 */ /* 0x000fe2000f8e00ff */
[----:B------:R-:W-:Y:S02]  /*0510*/  MOV R3, UR15 ;  /* 0x0000000f00037c02 */ /* 0x000fe40008000f00 */
[----:B------:R-:W0:Y:S01]  /*0520*/  @!UP0 S2UR UR6, SR_CgaCtaId ;  /* 0x00000000000689c3 */ /* 0x000e220000008800 */
[----:B------:R-:W-:Y:S01]  /*0530*/  @!UP0 UMOV UR5, 0x400 ;  /* 0x0000040000058882 */ /* 0x000fe20000000000 */
[----:B------:R-:W-:-:S04]  /*0540*/  @!UP0 UIADD3 UR12, -UR12, 0x100000, URZ ;  /* 0x001000000c0c8890 */ /* 0x000fc8000fffe13f */
[----:B------:R-:W-:Y:S02]  /*0550*/  @!UP0 USHF.L.U32 UR13, UR12, 0xb, URZ ;  /* 0x0000000b0c0d8899 */ /* 0x000fe4000800063f */
[----:B------:R-:W-:Y:S02]  /*0560*/  @!UP0 USHF.L.U32 UR12, UR12, 0x1, URZ ;  /* 0x000000010c0c8899 */ /* 0x000fe4000800063f */
[----:B0-----:R-:W-:Y:S01]  /*0570*/  @!UP0 ULEA UR16, UR6, UR5, 0x18 ;  /* 0x0000000506108291 */ /* 0x001fe2000f8ec03f */
[----:B------:R-:W-:Y:S01]  /*0580*/  VOTEU.ALL UP0, P0 ;  /* 0x00000000003f7886 */ /* 0x000fe20000000000 */
[----:B------:R-:W-:Y:S01]  /*0590*/  PLOP3.LUT P0, PT, PT, PT, UP2, 0x80, 0x0 ;  /* 0x000000000000781c */ /* 0x000fe20003f0f028 */
[----:B------:R-:W-:Y:S01]  /*05a0*/  UMOV UR5, URZ ;  /* 0x0000003f00057c82 */ /* 0x000fe20008000000 */
[----:B------:R-:W-:Y:S01]  /*05b0*/  @UP2 UMOV UR6, URZ ;  /* 0x0000003f00062c82 */ /* 0x000fe20008000000 */
[----:B------:R-:W-:Y:S02]  /*05c0*/  @!UP2 UIMAD.WIDE.U32 UR8, UR11, UR7, UR4 ;  /* 0x000000070b08a2a5 */ /* 0x000fe4000f8e0004 */
[----:B------:R-:W-:-:S04]  /*05d0*/  @UP2 UIADD3 UR6, UR15, UR6, URZ ;  /* 0x000000060f062290 */ /* 0x000fc8000fffe03f */
[----:B------:R-:W-:Y:S01]  /*05e0*/  MOV R5, UR9 ;  /* 0x0000000900057c02 */ /* 0x000fe20008000f00 */
[----:B------:R-:W0:Y:S02]  /*05f0*/  FENCE.VIEW.ASYNC.S ;  /* 0x00000000000073c6 */ /* 0x000e240000000000 */
[----:B0-----:R0:W2:Y:S01]  /*0600*/  @!UP0 SYNCS.EXCH.64 URZ, [UR16+0x40], UR12 ;  /* 0x0000400c103f85b2 */ /* 0x0010a20008000100 */
[----:B------:R-:W-:Y:S02]  /*0610*/  @P2 IMAD.U32 R6, RZ, RZ, UR6 ;  /* 0x00000006ff062e24 */ /* 0x000fe4000f8e00ff */
[----:B------:R-:W-:Y:S01]  /*0620*/  @P0 IMAD.MOV.U32 R7, RZ, RZ, R2 ;  /* 0x000000ffff070224 */ /* 0x000fe200078e0002 */
[----:B------:R-:W-:Y:S01]  /*0630*/  MOV R2, UR8 ;  /* 0x0000000800027c02 */ /* 0x000fe20008000f00 */
[----:B------:R-:W-:Y:S02]  /*0640*/  @!P4 IMAD.MOV.U32 R6, RZ, RZ, R5 ;  /* 0x000000ffff06c224 */ /* 0x000fe400078e0005 */
[----:B------:R-:W-:-:S02]  /*0650*/  IMAD.U32 R3, RZ, RZ, UR9 ;  /* 0x00000009ff037e24 */ /* 0x000fc4000f8e00ff */
[----:B------:R-:W-:Y:S01]  /*0660*/  @!P3 IMAD.MOV.U32 R7, RZ, RZ, R2 ;  /* 0x000000ffff07b224 */ /* 0x000fe200078e0002 */
[----:B------:R0:W-:Y:S01]  /*0670*/  STL [R1+0x200], R6 ;  /* 0x0002000601007387 */ /* 0x0001e20000100800 */
[----:B------:R-:W-:-:S03]  /*0680*/  IMAD.U32 R4, RZ, RZ, UR8 ;  /* 0x00000008ff047e24 */ /* 0x000fc6000f8e00ff */
[----:B------:R0:W-:Y:S01]  /*0690*/  STL [R1+0x204], R7 ;  /* 0x0002040701007387 */ /* 0x0001e20000100800 */
[----:B------:R0:W2:Y:S01]  /*06a0*/  @!UP1 SYNCS.EXCH.64 URZ, [UR16+0x48], UR12 ;  /* 0x0000480c103f95b2 */ /* 0x0000a20008000100 */
[----:B------:R-:W-:Y:S01]  /*06b0*/  NOP ;  /* 0x0000000000007918 */ /* 0x000fe20000000000 */
[----:B--234-:R-:W-:Y:S06]  /*06c0*/  BAR.SYNC.DEFER_BLOCKING 0x0 ;  /* 0x0000000000007b1d */ /* 0x01cfec0000010000 */
[----:B------:R-:W-:Y:S05]  /*06d0*/  @!P1 BRA `(.L_x_3) ;  /* 0x00000164003c9947 */ /* 0x000fea0003800000 */
[----:B------:R-:W-:-:S06]  /*06e0*/  UISETP.GT.U32.AND UP0, UPT, UR18, 0x1, UPT ;  /* 0x000000011200788c */ /* 0x000fcc000bf04070 */
[----:B------:R-:W-:-:S13]  /*06f0*/  PLOP3.LUT P0, PT, PT, PT, UP0, 0x80, 0x0 ;  /* 0x000000000000781c */ /* 0x000fda0003f0f008 */
[----:B0-----:R-:W-:Y:S05]  /*0700*/  @P0 EXIT ;  /* 0x000000000000094d */ /* 0x001fea0003800000 */
[----:B------:R-:W-:Y:S01]  /*0710*/  ULDC.64 UR8, c[0x0][0x650] ;  /* 0x0001940000087ab9 */ /* 0x000fe20000000a00 */
[----:B------:R-:W-:Y:S01]  /*0720*/  UMOV UR41, 0xffffffff ;  /* 0xffffffff00297882 */ /* 0x000fe20000000000 */
[----:B------:R-:W-:Y:S01]  /*0730*/  ISETP.GE.U32.AND P0, PT, R7, UR8, PT ;  /* 0x0000000807007c0c */ /* 0x000fe2000bf06070 */
[----:B------:R-:W-:Y:S01]  /*0740*/  UMOV UR42, 0xffffffff ;  /* 0xffffffff002a7882 */ /* 0x000fe20000000000 */
[----:B------:R-:W-:Y:S01]  /*0750*/  UMOV UR43, 0xffffffff ;  /* 0xffffffff002b7882 */ /* 0x000fe20000000000 */
[----:B------:R-:W-:Y:S02]  /*0760*/  PRMT R0, RZ, 0x7610, R0 ;  /* 0x00007610ff007816 */ /* 0x000fe40000000000 */
[----:B------:R-:W-:-:S13]  /*0770*/  ISETP.GE.U32.AND.EX P0, PT, R6, UR9, PT, P0 ;  /* 0x0000000906007c0c */ /* 0x000fda000bf06100 */
[----:B------:R-:W-:Y:S05]  /*0780*/  @P0 BRA `(.L_x_4) ;  /* 0x0000000400800947 */ /* 0x000fea0003800000 */
[----:B------:R-:W-:Y:S01]  /*0790*/  I2FP.F32.U32 R0, UR4 ;  /* 0x0000000400007c45 */ /* 0x000fe20008201000 */
[----:B------:R-:W-:Y:S01]  /*07a0*/  ULDC.64 UR16, c[0x0][0x628] ;  /* 0x00018a0000107ab9 */ /* 0x000fe20000000a00 */
[----:B------:R-:W-:Y:S01]  /*07b0*/  ULDC UR6, c[0x0][0x150] ;  /* 0x0000540000067ab9 */ /* 0x000fe20000000800 */
[----:B------:R-:W-:Y:S01]  /*07c0*/  ISETP.NE.U32.AND P0, PT, RZ, UR16, PT ;  /* 0x00000010ff007c0c */ /* 0x000fe2000bf05070 */
[----:B------:R-:W-:Y:S01]  /*07d0*/  ULDC UR15, c[0x0][0x630] ;  /* 0x00018c00000f7ab9 */ /* 0x000fe20000000800 */
[----:B------:R-:W-:Y:S01]  /*07e0*/  FMUL R0, R0, UR6 ;  /* 0x0000000600007c20 */ /* 0x000fe20008400000 */
[----:B------:R-:W-:Y:S01]  /*07f0*/  R2UR UR18, R7 ;  /* 0x00000000071272ca */ /* 0x000fe200000e0000 */
[----:B------:R-:W-:Y:S01]  /*0800*/  ULDC UR20, c[0x0][0x154] ;  /* 0x0000550000147ab9 */ /* 0x000fe20000000800 */
[----:B------:R-:W-:Y:S01]  /*0810*/  ISETP.NE.AND.EX P0, PT, RZ, UR17, PT, P0 ;  /* 0x00000011ff007c0c */ /* 0x000fe2000bf05300 */
[----:B------:R0:W1:Y:S01]  /*0820*/  F2I.U32.TRUNC.NTZ R2, R0 ;  /* 0x0000000000027305 */ /* 0x000062000020f000 */
[----:B------:R-:W-:-:S02]  /*0830*/  R2UR UR19, R6 ;  /* 0x00000000061372ca */ /* 0x000fc400000e0000 */
[----:B------:R-:W-:Y:S02]  /*0840*/  R2UR UR8, R7 ;  /* 0x00000000070872ca */ /* 0x000fe400000e0000 */
[----:B------:R-:W-:-:S07]  /*0850*/  R2UR UR9, R6 ;  /* 0x00000000060972ca */ /* 0x000fce00000e0000 */
[----:B0-----:R-:W-:Y:S08]  /*0860*/  @!P0 BRA `(.L_x_5) ;  /* 0x0000000000308947 */ /* 0x001ff00003800000 */
[----:B------:R-:W-:Y:S01]  /*0870*/  R2UR UR8, R7 ;  /* 0x00000000070872ca */ /* 0x000fe200000e0000 */
[----:B------:R-:W-:Y:S01]  /*0880*/  ULDC UR6, c[0x0][0x634] ;  /* 0x00018d0000067ab9 */ /* 0x000fe20000000800 */
[----:B------:R-:W-:-:S11]  /*0890*/  R2UR UR14, R6 ;  /* 0x00000000060e72ca */ /* 0x000fd600000e0000 */
[----:B------:R-:W-:-:S04]  /*08a0*/  UIADD3 UR6, UP0, UR8, UR6, URZ ;  /* 0x0000000608067290 */ /* 0x000fc8000ff1e03f */
[----:B------:R-:W-:-:S04]  /*08b0*/  UIADD3.X UR14, URZ, UR14, URZ, UP0, !UPT ;  /* 0x0000000e3f0e7290 */ /* 0x000fc800087fe43f */
[----:B------:R-:W-:-:S04]  /*08c0*/  UIMAD.WIDE.U32 UR8, UR14, UR16, URZ ;  /* 0x000000100e0872a5 */ /* 0x000fc8000f8e003f */
[----:B------:R-:W-:Y:S02]  /*08d0*/  UIMAD.WIDE.U32 UR10, UP0, UR6, UR17, UR8 ;  /* 0x00000011060a72a5 */ /* 0x000fe4000f800008 */
[----:B------:R-:W-:Y:S02]  /*08e0*/  UIMAD.WIDE.U32 UR8, UR6, UR16, URZ ;  /* 0x00000010060872a5 */ /* 0x000fe4000f8e003f */
[----:B------:R-:W-:Y:S02]  /*08f0*/  UIADD3.X UR13, URZ, URZ, URZ, UP0, !UPT ;  /* 0x0000003f3f0d7290 */ /* 0x000fe400087fe43f */
[----:B------:R-:W-:Y:S01]  /*0900*/  UIADD3 URZ, UP0, UR9, UR10, URZ ;  /* 0x0000000a093f7290 */ /* 0x000fe2000ff1e03f */
[----:B------:R-:W-:-:S03]  /*0910*/  UMOV UR12, UR11 ;  /* 0x0000000b000c7c82 */ /* 0x000fc60008000000 */
[----:B------:R-:W-:-:S12]  /*0920*/  UIMAD.WIDE.U32.X UR8, UR14, UR17, UR12, UP0 ;  /* 0x000000110e0872a5 */ /* 0x000fd800080e040c */
.L_x_5:
[----:B------:R-:W-:Y:S01]  /*0930*/  USHF.R.U64 UR43, UR8, UR15, UR9 ;  /* 0x0000000f082b7299 */ /* 0x000fe20008001209 */
[----:B------:R-:W-:Y:S01]  /*0940*/  I2FP.F32.U32 R0, UR7 ;  /* 0x0000000700007c45 */ /* 0x000fe20008201000 */
[----:B------:R-:W-:Y:S01]  /*0950*/  USHF.R.U32.HI UR5, URZ, UR15, UR9 ;  /* 0x0000000f3f057299 */ /* 0x000fe20008011609 */
[----:B-1----:R-:W-:Y:S01]  /*0960*/  R2UR UR12, R2 ;  /* 0x00000000020c72ca */ /* 0x002fe200000e0000 */
[----:B------:R-:W-:Y:S02]  /*0970*/  UIADD3 UR6, UP0, URZ, -UR43, URZ ;  /* 0x8000002b3f067290 */ /* 0x000fe4000ff1e03f */
[----:B------:R-:W-:Y:S01]  /*0980*/  FMUL R0, R0, UR20 ;  /* 0x0000001400007c20 */ /* 0x000fe20008400000 */
[----:B------:R-:W-:Y:S01]  /*0990*/  ULDC.64 UR8, c[0x0][0x620] ;  /* 0x0001880000087ab9 */ /* 0x000fe20000000a00 */
[----:B------:R-:W-:Y:S01]  /*09a0*/  UIADD3.X UR5, URZ, ~UR5, URZ, UP0, !UPT ;  /* 0x800000053f057290 */ /* 0x000fe200087fe43f */
[----:B------:R-:W-:Y:S01]  /*09b0*/  UMOV UR10, UR18 ;  /* 0x00000012000a7c82 */ /* 0x000fe20008000000 */
[----:B------:R-:W-:-:S02]  /*09c0*/  UMOV UR11, UR19 ;  /* 0x00000013000b7c82 */ /* 0x000fc40008000000 */
[----:B------:R-:W-:Y:S01]  /*09d0*/  UIMAD UR5, UR5, UR8, URZ ;  /* 0x00000008050572a4 */ /* 0x000fe2000f8e023f */
[----:B------:R-:W0:Y:S01]  /*09e0*/  F2I.U32.TRUNC.NTZ R0, R0 ;  /* 0x0000000000007305 */ /* 0x000e22000020f000 */
[----:B------:R-:W-:Y:S02]  /*09f0*/  UIMAD.WIDE.U32 UR10, UR6, UR8, UR10 ;  /* 0x00000008060a72a5 */ /* 0x000fe4000f8e000a */
[----:B------:R-:W-:Y:S01]  /*0a00*/  UIMAD UR6, UR6, UR9, UR5 ;  /* 0x00000009060672a4 */ /* 0x000fe2000f8e0205 */
[----:B------:R-:W-:Y:S01]  /*0a10*/  ULDC UR21, c[0x0][0x658] ;  /* 0x0001960000157ab9 */ /* 0x000fe20000000800 */
[----:B------:R-:W-:Y:S02]  /*0a20*/  UMOV UR19, 0xffffffff ;  /* 0xffffffff00137882 */ /* 0x000fe40000000000 */
[----:B------:R-:W-:Y:S01]  /*0a30*/  UIADD3 UR6, UR11, UR6, URZ ;  /* 0x000000060b067290 */ /* 0x000fe2000fffe03f */
[----:B------:R-:W-:Y:S01]  /*0a40*/  ULDC UR15, c[0x0][0x618] ;  /* 0x00018600000f7ab9 */ /* 0x000fe20000000800 */
[----:B------:R-:W-:Y:S01]  /*0a50*/  ULDC.64 UR8, c[0x0][0x640] ;  /* 0x0001900000087ab9 */ /* 0x000fe20000000a00 */
[----:B------:R-:W-:Y:S01]  /*0a60*/  USHF.L.U32 UR11, UR19, UR21, URZ ;  /* 0x00000015130b7299 */ /* 0x000fe2000800063f */
[----:B------:R-:W-:Y:S01]  /*0a70*/  ISETP.NE.U32.AND P0, PT, RZ, UR8, PT ;  /* 0x00000008ff007c0c */ /* 0x000fe2000bf05070 */
[----:B------:R-:W-:-:S02]  /*0a80*/  USHF.R.U64 UR19, UR10, UR15, UR6 ;  /* 0x0000000f0a137299 */ /* 0x000fc40008001206 */
[----:B------:R-:W-:Y:S01]  /*0a90*/  USHF.R.U32.HI UR10, URZ, UR15, UR6 ;  /* 0x0000000f3f0a7299 */ /* 0x000fe20008011606 */
[----:B0-----:R-:W-:Y:S01]  /*0aa0*/  R2UR UR14, R0 ;  /* 0x00000000000e72ca */ /* 0x001fe200000e0000 */
[----:B------:R-:W-:Y:S01]  /*0ab0*/  ULDC UR17, c[0x0][0x608] ;  /* 0x0001820000117ab9 */ /* 0x000fe20000000800 */
[----:B------:R-:W-:Y:S01]  /*0ac0*/  ISETP.NE.AND.EX P0, PT, RZ, UR9, PT, P0 ;  /* 0x00000009ff007c0c */ /* 0x000fe2000bf05300 */
[----:B------:R-:W-:Y:S02]  /*0ad0*/  USHF.R.U64 UR23, UR19, UR17, UR10 ;  /* 0x0000001113177299 */ /* 0x000fe4000800120a */
[----:B------:R-:W-:Y:S01]  /*0ae0*/  USHF.R.U32.HI UR10, URZ, UR17, UR10 ;  /* 0x000000113f0a7299 */ /* 0x000fe2000801160a */
[----:B------:R-:W-:Y:S01]  /*0af0*/  UMOV UR16, 0x1 ;  /* 0x0000000100107882 */ /* 0x000fe20000000000 */
[----:B------:R-:W-:Y:S02]  /*0b00*/  UIADD3 UR12, -UR12, URZ, URZ ;  /* 0x0000003f0c0c7290 */ /* 0x000fe4000fffe13f */
[----:B------:R-:W-:-:S02]  /*0b10*/  USHF.R.U64 UR24, UR23, UR21, UR10 ;  /* 0x0000001517187299 */ /* 0x000fc4000800120a */
[----:B------:R-:W-:Y:S01]  /*0b20*/  USHF.L.U32 UR6, UR16, UR21, URZ ;  /* 0x0000001510067299 */ /* 0x000fe2000800063f */
[----:B------:R-:W-:Y:S01]  /*0b30*/  ULDC UR13, c[0x0][0x144] ;  /* 0x00005100000d7ab9 */ /* 0x000fe20000000800 */
[----:B------:R-:W-:Y:S01]  /*0b40*/  ULDC UR5, c[0x0][0x600] ;  /* 0x0001800000057ab9 */ /* 0x000fe20000000800 */
[----:B------:R-:W-:Y:S02]  /*0b50*/  ULOP3.LUT UR16, URZ, UR11, URZ, 0x33, !UPT ;  /* 0x0000000b3f107292 */ /* 0x000fe4000f8e333f */
[----:B------:R-:W-:Y:S02]  /*0b60*/  USHF.R.U32.HI UR11, URZ, UR21, UR10 ;  /* 0x000000153f0b7299 */ /* 0x000fe4000801160a */
[----:B------:R-:W-:Y:S02]  /*0b70*/  UIADD3 UR18, UR5, -0x1, URZ ;  /* 0xffffffff05127890 */ /* 0x000fe4000fffe03f */
[----:B------:R-:W-:Y:S02]  /*0b80*/  UIADD3 UR20, -UR14, URZ, URZ ;  /* 0x0000003f0e147290 */ /* 0x000fe4000fffe13f */
[----:B------:R-:W-:Y:S01]  /*0b90*/  UIMAD UR4, UR13, UR12, UR4 ;  /* 0x0000000c0d0472a4 */ /* 0x000fe2000f8e0204 */
[----:B------:R-:W-:Y:S01]  /*0ba0*/  ULDC UR25, c[0x0][0x148] ;  /* 0x0000520000197ab9 */ /* 0x000fe20000000800 */
[----:B------:R-:W-:Y:S01]  /*0bb0*/  ULDC UR21, c[0x0][0x648] ;  /* 0x0001920000157ab9 */ /* 0x000fe20000000800 */
[----:B------:R-:W-:Y:S01]  /*0bc0*/  ULDC UR22, c[0x0][0x638] ;  /* 0x00018e0000167ab9 */ /* 0x000fe20000000800 */
[----:B------:R-:W-:Y:S01]  /*0bd0*/  UMOV UR10, UR24 ;  /* 0x00000018000a7c82 */ /* 0x000fe20008000000 */
[----:B------:R-:W-:Y:S07]  /*0be0*/  @!P0 BRA `(.L_x_6) ;  /* 0x0000000000308947 */ /* 0x000fee0003800000 */
[----:B------:R-:W-:Y:S02]  /*0bf0*/  ULDC UR14, c[0x0][0x64c] ;  /* 0x00019300000e7ab9 */ /* 0x000fe40000000800 */
        /* <DEDUP_REMOVED lines=8> */
[----:B------:R-:W-:-:S07]  /*0c80*/  UIMAD.WIDE.U32.X UR8, UR17, UR9, UR14, UP0 ;  /* 0x00000009110872a5 */ /* 0x000fce00080e040e */
[----:B------:R-:W-:Y:S01]  /*0c90*/  UMOV UR10, UR8 ;  /* 0x00000008000a7c82 */ /* 0x000fe20008000000 */
[----:B------:R-:W-:-:S05]  /*0ca0*/  UMOV UR11, UR9 ;  /* 0x00000009000b7c82 */ /* 0x000fca0008000000 */
.L_x_6:
[----:B------:R-:W-:Y:S01]  /*0cb0*/  UISETP.NE.AND UP0, UPT, UR46, URZ, UPT ;  /* 0x0000003f2e00728c */ /* 0x000fe2000bf05270 */
[----:B------:R-:W-:Y:S01]  /*0cc0*/  MOV R0, 0x1 ;  /* 0x0000000100007802 */ /* 0x000fe20000000f00 */
[----:B------:R-:W-:Y:S02]  /*0cd0*/  USHF.R.U64 UR8, UR10, UR21, UR11 ;  /* 0x000000150a087299 */ /* 0x000fe4000800120b */
[----:B------:R-:W-:Y:S02]  /*0ce0*/  ULOP3.LUT UR16, UR23, UR16, URZ, 0xc0, !UPT ;  /* 0x0000001017107292 */ /* 0x000fe4000f8ec03f */
[----:B------:R-:W-:Y:S02]  /*0cf0*/  ULOP3.LUT UR18, UR19, UR18, URZ, 0xc0, !UPT ;  /* 0x0000001213127292 */ /* 0x000fe4000f8ec03f */
[----:B------:R-:W-:-:S03]  /*0d00*/  UIMAD UR16, UR6, UR8, UR16 ;  /* 0x00000008061072a4 */ /* 0x000fc6000f8e0210 */
[----:B------:R-:W-:Y:S02]  /*0d10*/  @UP0 UIMAD UR4, UR25, UR20, UR7 ;  /* 0x00000014190402a4 */ /* 0x000fe4000f8e0207 */
[----:B------:R-:W-:-:S04]  /*0d20*/  UIADD3 UR7, -UR8, URZ, URZ ;  /* 0x0000003f08077290 */ /* 0x000fc8000fffe13f */
[----:B------:R-:W-:-:S03]  /*0d30*/  UIMAD UR6, UR7, UR22, UR24 ;  /* 0x00000016070672a4 */ /* 0x000fc6000f8e0218 */
[----:B------:R-:W-:Y:S01]  /*0d40*/  ULDC UR7, c[0x0][0x610] ;  /* 0x0001840000077ab9 */ /* 0x000fe20000000800 */
[----:B------:R-:W-:Y:S02]  /*0d50*/  UIMAD UR6, UR6, UR5, UR18 ;  /* 0x00000005060672a4 */ /* 0x000fe4000f8e0212 */
[----:B------:R-:W-:-:S04]  /*0d60*/  UIMAD UR4, UR16, UR7, UR4 ;  /* 0x00000007100472a4 */ /* 0x000fc8000f8e0204 */
[----:B------:R-:W-:Y:S02]  /*0d70*/  USEL UR42, UR6, UR4, !UP0 ;  /* 0x00000004062a7287 */ /* 0x000fe4000c000000 */
[----:B------:R-:W-:-:S12]  /*0d80*/  USEL UR41, UR4, UR6, !UP0 ;  /* 0x0000000604297287 */ /* 0x000fd8000c000000 */
.L_x_4:
[----:B------:R-:W-:-:S08]  /*0d90*/  NOP ;  /* 0x0000000000007918 */ /* 0x000fd00000000000 */
[----:B------:R-:W0:Y:S02]  /*0da0*/  USETMAXREG.TRY_ALLOC.CTAPOOL UP0, 0xf0 ;  /* 0x000000f0000079c8 */ /* 0x000e240008000600 */
[----:B0-----:R-:W-:-:S13]  /*0db0*/  PLOP3.LUT P0, PT, PT, PT, UP0, 0x80, 0x0 ;  /* 0x000000000000781c */ /* 0x001fda0003f0f008 */
[----:B------:R-:W-:Y:S05]  /*0dc0*/  @!P0 BRA `(.L_x_4) ;  /* 0xfffffffc00f08947 */ /* 0x000fea000383ffff */
[----:B------:R-:W-:Y:S01]  /*0dd0*/  ULDC.64 UR4, c[0x0][0x598] ;  /* 0x0001660000047ab9 */ /* 0x000fe20000000a00 */
[----:B------:R-:W-:Y:S01]  /*0de0*/  ULDC.64 UR36, c[0x0][0x208] ;  /* 0x0000820000247ab9 */ /* 0x000fe20000000a00 */
[----:B------:R-:W-:-:S04]  /*0df0*/  ISETP.NE.U32.AND P0, PT, RZ, UR4, PT ;  /* 0x00000004ff007c0c */ /* 0x000fc8000bf05070 */
[----:B------:R-:W-:-:S13]  /*0e00*/  ISETP.NE.AND.EX P0, PT, RZ, UR5, PT, P0 ;  /* 0x00000005ff007c0c */ /* 0x000fda000bf05300 */
[----:B------:R-:W-:Y:S05]  /*0e10*/  @!P0 BRA `(.L_x_7) ;  /* 0x00000000001c8947 */ /* 0x000fea0003800000 */
[----:B------:R-:W0:Y:S02]  /*0e20*/  LDC.64 R2, c[0x0][0x598] ;  /* 0x00016600ff027b82 */ /* 0x000e240000000a00 */
[----:B0-----:R-:W2:Y:S02]  /*0e30*/  LDG.E.64 R2, desc[UR36][R2.64] ;  /* 0x0000002402027981 */ /* 0x001ea4000c1e1b00 */
[----:B--2---:R-:W-:-:S04]  /*0e40*/  ISETP.NE.U32.AND P0, PT, R2, RZ, PT ;  /* 0x000000ff0200720c */ /* 0x004fc80003f05070 */
[----:B------:R-:W-:-:S13]  /*0e50*/  ISETP.NE.AND.EX P0, PT, R3, RZ, PT, P0 ;  /* 0x000000ff0300720c */ /* 0x000fda0003f05300 */
[----:B------:R-:W-:Y:S05]  /*0e60*/  @!P0 BRA `(.L_x_7) ;  /* 0x0000000000088947 */ /* 0x000fea0003800000 */
[----:B------:R0:W5:Y:S01]  /*0e70*/  LD.E R17, desc[UR36][R2.64] ;  /* 0x0000002402117980 */ /* 0x000162000c101900 */
[----:B------:R-:W-:Y:S05]  /*0e80*/  BRA `(.L_x_8) ;  /* 0x0000000000247947 */ /* 0x000fea0003800000 */
.L_x_7:
[----:B------:R-:W-:Y:S02]  /*0e90*/  ULDC.64 UR4, c[0x0][0x588] ;  /* 0x0001620000047ab9 */ /* 0x000fe40000000a00 */
[----:B------:R-:W-:-:S04]  /*0ea0*/  ISETP.NE.U32.AND P0, PT, RZ, UR4, PT ;  /* 0x00000004ff007c0c */ /* 0x000fc8000bf05070 */
[----:B------:R-:W-:-:S13]  /*0eb0*/  ISETP.NE.AND.EX P0, PT, RZ, UR5, PT, P0 ;  /* 0x00000005ff007c0c */ /* 0x000fda000bf05300 */
[----:B------:R-:W-:Y:S05]  /*0ec0*/  @!P0 BRA `(.L_x_9) ;  /* 0x00000000000c8947 */ /* 0x000fea0003800000 */
[----:B------:R-:W0:Y:S02]  /*0ed0*/  LDC.64 R2, c[0x0][0x588] ;  /* 0x00016200ff027b82 */ /* 0x000e240000000a00 */
[----:B0-----:R1:W5:Y:S01]  /*0ee0*/  LDG.E R17, desc[UR36][R2.64] ;  /* 0x0000002402117981 */ /* 0x001362000c1e1900 */
[----:B------:R-:W-:Y:S05]  /*0ef0*/  BRA `(.L_x_8) ;  /* 0x0000000000087947 */ /* 0x000fea0003800000 */
.L_x_9:
[----:B------:R-:W-:Y:S02]  /*0f00*/  ULDC UR4, c[0x0][0x580] ;  /* 0x0001600000047ab9 */ /* 0x000fe40000000800 */
[----:B------:R-:W-:-:S07]  /*0f10*/  IMAD.U32 R17, RZ, RZ, UR4 ;  /* 0x00000004ff117e24 */ /* 0x000fce000f8e00ff */
.L_x_8:
[----:B------:R-:W-:Y:S02]  /*0f20*/  ULDC.64 UR4, c[0x0][0x5a0] ;  /* 0x0001680000047ab9 */ /* 0x000fe40000000a00 */
[----:B------:R-:W-:-:S04]  /*0f30*/  ISETP.NE.U32.AND P0, PT, RZ, UR4, PT ;  /* 0x00000004ff007c0c */ /* 0x000fc8000bf05070 */
[----:B------:R-:W-:-:S13]  /*0f40*/  ISETP.NE.AND.EX P0, PT, RZ, UR5, PT, P0 ;  /* 0x00000005ff007c0c */ /* 0x000fda000bf05300 */
[----:B------:R-:W-:Y:S05]  /*0f50*/  @!P0 BRA `(.L_x_10) ;  /* 0x00000000001c8947 */ /* 0x000fea0003800000 */
[----:B01----:R-:W0:Y:S02]  /*0f60*/  LDC.64 R2, c[0x0][0x5a0] ;  /* 0x00016800ff027b82 */ /* 0x003e240000000a00 */
[----:B0-----:R-:W2:Y:S02]  /*0f70*/  LDG.E.64 R2, desc[UR36][R2.64] ;  /* 0x0000002402027981 */ /* 0x001ea4000c1e1b00 */
[----:B--2---:R-:W-:-:S04]  /*0f80*/  ISETP.NE.U32.AND P0, PT, R2, RZ, PT ;  /* 0x000000ff0200720c */ /* 0x004fc80003f05070 */
[----:B------:R-:W-:-:S13]  /*0f90*/  ISETP.NE.AND.EX P0, PT, R3, RZ, PT, P0 ;  /* 0x000000ff0300720c */ /* 0x000fda0003f05300 */
[----:B------:R-:W-:Y:S05]  /*0fa0*/  @!P0 BRA `(.L_x_10) ;  /* 0x0000000000088947 */ /* 0x000fea0003800000 */
[----:B------:R0:W5:Y:S01]  /*0fb0*/  LD.E R18, desc[UR36][R2.64] ;  /* 0x0000002402127980 */ /* 0x000162000c101900 */
[----:B------:R-:W-:Y:S05]  /*0fc0*/  BRA `(.L_x_11) ;  /* 0x0000000000247947 */ /* 0x000fea0003800000 */
.L_x_10:
[----:B------:R-:W-:Y:S02]  /*0fd0*/  ULDC.64 UR4, c[0x0][0x590] ;  /* 0x0001640000047ab9 */ /* 0x000fe40000000a00 */
[----:B------:R-:W-:-:S04]  /*0fe0*/  ISETP.NE.U32.AND P0, PT, RZ, UR4, PT ;  /* 0x00000004ff007c0c */ /* 0x000fc8000bf05070 */
[----:B------:R-:W-:-:S13]  /*0ff0*/  ISETP.NE.AND.EX P0, PT, RZ, UR5, PT, P0 ;  /* 0x00000005ff007c0c */ /* 0x000fda000bf05300 */
[----:B------:R-:W-:Y:S05]  /*1000*/  @!P0 BRA `(.L_x_12) ;  /* 0x00000000000c8947 */ /* 0x000fea0003800000 */
[----:B------:R-:W2:Y:S02]  /*1010*/  LDC.64 R18, c[0x0][0x590] ;  /* 0x00016400ff127b82 */ /* 0x000ea40000000a00 */
[----:B--2---:R2:W5:Y:S01]  /*1020*/  LDG.E R18, desc[UR36][R18.64] ;  /* 0x0000002412127981 */ /* 0x004562000c1e1900 */
[----:B------:R-:W-:Y:S05]  /*1030*/  BRA `(.L_x_11) ;  /* 0x0000000000087947 */ /* 0x000fea0003800000 */
.L_x_12:
[----:B------:R-:W-:Y:S02]  /*1040*/  ULDC UR4, c[0x0][0x584] ;  /* 0x0001610000047ab9 */ /* 0x000fe40000000800 */
[----:B------:R-:W-:-:S07]  /*1050*/  IMAD.U32 R18, RZ, RZ, UR4 ;  /* 0x00000004ff127e24 */ /* 0x000fce000f8e00ff */
.L_x_11:
[----:B------:R-:W-:-:S13]  /*1060*/  LOP3.LUT P0, RZ, R0, 0xff, RZ, 0xc0, !PT ;  /* 0x000000ff00ff7812 */ /* 0x000fda000780c0ff */
[----:B------:R-:W-:Y:S05]  /*1070*/  @!P0 EXIT ;  /* 0x000000000000894d */ /* 0x000fea0003800000 */
[----:B------:R-:W-:Y:S01]  /*1080*/  ULDC UR4, c[0x0][0x28c] ;  /* 0x0000a30000047ab9 */ /* 0x000fe20000000800 */
[----:B------:R-:W-:Y:S01]  /*1090*/  UMOV UR38, URZ ;  /* 0x0000003f00267c82 */ /* 0x000fe20008000000 */
[----:B------:R-:W-:Y:S01]  /*10a0*/  UIADD3 UR4, UR4, 0x7f, URZ ;  /* 0x0000007f04047890 */ /* 0x000fe2000fffe03f */
[----:B------:R-:W-:-:S03]  /*10b0*/  UMOV UR39, URZ ;  /* 0x0000003f00277c82 */ /* 0x000fc60008000000 */
[----:B------:R-:W-:-:S04]  /*10c0*/  USHF.R.S32.HI UR5, URZ, 0x1f, UR4 ;  /* 0x0000001f3f057899 */ /* 0x000fc80008011404 */
[----:B------:R-:W-:-:S04]  /*10d0*/  ULEA.HI UR5, UR5, UR4, URZ, 0x7 ;  /* 0x0000000405057291 */ /* 0x000fc8000f8f383f */
[----:B------:R-:W-:-:S12]  /*10e0*/  USHF.R.S32.HI UR44, URZ, 0x7, UR5 ;  /* 0x000000073f2c7899 */ /* 0x000fd80008011405 */
.L_x_546:
[----:B------:R-:W3:Y:S01]  /*10f0*/  S2R R0, SR_TID.X ;  /* 0x0000000000007919 */ /* 0x000ee20000002100 */
[----:B----4-:R-:W4:Y:S01]  /*1100*/  S2UR UR7, SR_CgaCtaId ;  /* 0x00000000000779c3 */ /* 0x010f220000008800 */
[----:B------:R-:W-:Y:S02]  /*1110*/  UMOV UR6, 0x400 ;  /* 0x0000040000067882 */ /* 0x000fe40000000000 */
[----:B----4-:R-:W-:Y:S01]  /*1120*/  ULEA UR6, UR7, UR6, 0x18 ;  /* 0x0000000607067291 */ /* 0x010fe2000f8ec03f */
[----:B---3--:R-:W-:-:S04]  /*1130*/  LOP3.LUT R0, R0, 0x80, RZ, 0xc0, !PT ;  /* 0x0000008000007812 */ /* 0x008fc800078ec0ff */
[----:B------:R-:W-:-:S06]  /*1140*/  SHF.R.U32.HI R0, RZ, 0x7, R0 ;  /* 0x00000007ff007819 */ /* 0x000fcc0000011600 */
[----:B------:R-:W3:Y:S02]  /*1150*/  SHFL.IDX PT, R0, R0, RZ, 0x1f ;  /* 0x00001fff00007589 */ /* 0x000ee400000e0000 */
[----:B---3--:R-:W-:-:S13]  /*1160*/  R2UR UR4, R0 ;  /* 0x00000000000472ca */ /* 0x008fda00000e0000 */
[----:B------:R-:W-:-:S04]  /*1170*/  ULEA.HI UR5, UR4, UR4, URZ, 0x1 ;  /* 0x0000000404057291 */ /* 0x000fc8000f8f083f */
[----:B------:R-:W-:-:S04]  /*1180*/  ULOP3.LUT UR5, UR5, 0x7fffe, URZ, 0xc0, !UPT ;  /* 0x0007fffe05057892 */ /* 0x000fc8000f8ec03f */
[----:B------:R-:W-:-:S03]  /*1190*/  UIADD3 UR5, UR4, -UR5, URZ ;  /* 0x8000000504057290 */ /* 0x000fc6000fffe03f */
[----:B------:R-:W-:Y:S01]  /*11a0*/  ULDC UR4, c[0x0][0x28c] ;  /* 0x0000a30000047ab9 */ /* 0x000fe20000000800 */
[----:B------:R-:W-:Y:S01]  /*11b0*/  ULEA UR5, UR5, UR6, 0xd ;  /* 0x0000000605057291 */ /* 0x000fe2000f8e683f */
[----:B------:R-:W-:-:S03]  /*11c0*/  ISETP.LT.AND P0, PT, RZ, UR4, PT ;  /* 0x00000004ff007c0c */ /* 0x000fc6000bf01270 */
[----:B------:R-:W-:-:S04]  /*11d0*/  UIADD3 UR5, UR5, 0x100, URZ ;  /* 0x0000010005057890 */ /* 0x000fc8000fffe03f */
[----:B------:R-:W-:-:S04]  /*11e0*/  USHF.R.U32.HI UR5, URZ, 0x4, UR5 ;  /* 0x000000043f057899 */ /* 0x000fc80008011605 */
[----:B------:R-:W-:-:S04]  /*11f0*/  ULOP3.LUT UR5, UR5, 0x3fff, URZ, 0xc0, !UPT ;  /* 0x00003fff05057892 */ /* 0x000fc8000f8ec03f */
[----:B------:R-:W-:Y:S01]  /*1200*/  ULOP3.LUT UR45, UR5, 0x10000, URZ, 0xfc, !UPT ;  /* 0x00010000052d7892 */ /* 0x000fe2000f8efc3f */
[----:B0-2---:R-:W-:Y:S11]  /*1210*/  @P0 BRA `(.L_x_13) ;  /* 0x0000000000400947 */ /* 0x005ff60003800000 */
[----:B------:R-:W-:Y:S01]  /*1220*/  MOV R0, 0x0 ;  /* 0x0000000000007802 */ /* 0x000fe20000000f00 */
[----:B------:R-:W-:Y:S01]  /*1230*/  ULDC.64 UR4, c[0x4][0x68] ;  /* 0x01001a0000047ab9 */ /* 0x000fe20000000a00 */
[----:B------:R-:W-:Y:S01]  /*1240*/  ULDC.64 UR6, c[0x4][0x8] ;  /* 0x0100020000067ab9 */ /* 0x000fe20000000a00 */
[----:B------:R-:W-:Y:S01]  /*1250*/  MOV R4, UR4 ;  /* 0x0000000400047c02 */ /* 0x000fe20008000f00 */
[----:B01----:R0:W1:Y:S01]  /*1260*/  LDC.64 R2, c[0x4][R0] ;  /* 0x0100000000027b82 */ /* 0x0030620000000a00 */
[----:B------:R-:W-:Y:S01]  /*1270*/  IMAD.U32 R5, RZ, RZ, UR5 ;  /* 0x00000005ff057e24 */ /* 0x000fe2000f8e00ff */
[----:B------:R-:W-:Y:S01]  /*1280*/  ULDC.64 UR4, c[0x4][0x70] ;  /* 0x01001c0000047ab9 */ /* 0x000fe20000000a00 */
[----:B------:R-:W-:Y:S01]  /*1290*/  IMAD.U32 R10, RZ, RZ, UR6 ;  /* 0x00000006ff0a7e24 */ /* 0x000fe2000f8e00ff */
[----:B------:R-:W-:Y:S01]  /*12a0*/  MOV R7, UR5 ;  /* 0x0000000500077c02 */ /* 0x000fe20008000f00 */
[----:B------:R-:W-:Y:S01]  /*12b0*/  IMAD.U32 R6, RZ, RZ, UR4 ;  /* 0x00000004ff067e24 */ /* 0x000fe2000f8e00ff */
[----:B------:R-:W-:Y:S01]  /*12c0*/  MOV R8, 0x1e1 ;  /* 0x000001e100087802 */ /* 0x000fe20000000f00 */
[----:B------:R-:W-:-:S02]  /*12d0*/  IMAD.U32 R11, RZ, RZ, UR7 ;  /* 0x00000007ff0b7e24 */ /* 0x000fc4000f8e00ff */
[----:B------:R-:W-:Y:S02]  /*12e0*/  IMAD.MOV.U32 R12, RZ, RZ, 0x1 ;  /* 0x00000001ff0c7424 */ /* 0x000fe400078e00ff */
[----:B0-----:R-:W-:-:S07]  /*12f0*/  IMAD.MOV.U32 R13, RZ, RZ, RZ ;  /* 0x000000ffff0d7224 */ /* 0x001fce00078e00ff */
[----:B------:R-:W-:-:S07]  /*1300*/  LEPC R20, `(.L_x_13) ;  /* 0x000000001014794e */ /* 0x000fce0000000000 */
[----:B-12--5:R-:W-:Y:S05]  /*1310*/  CALL.ABS.NOINC R2 ;  /* 0x0000000002007343 */ /* 0x026fea0003c00000 */
.L_x_13:
[----:B------:R-:W-:-:S06]  /*1320*/  ULOP3.LUT UR4, UR40, 0x1, URZ, 0xfc, !UPT ;  /* 0x0000000128047892 */ /* 0x000fcc000f8efc3f */
[----:B------:R-:W-:-:S04]  /*1330*/  MOV R0, UR4 ;  /* 0x0000000400007c02 */ /* 0x000fc80008000f00 */
[----:B------:R-:W-:-:S13]  /*1340*/  ISETP.NE.AND P0, PT, R0, 0x3, PT ;  /* 0x000000030000780c */ /* 0x000fda0003f05270 */
[----:B------:R-:W-:Y:S05]  /*1350*/  @!P0 BRA `(.L_x_14) ;  /* 0x0000000000048947 */ /* 0x000fea0003800000 */
[----:B------:R-:W-:Y:S01]  /*1360*/  BPT.TRAP 0x1 ;  /* 0x000000040000795c */ /* 0x000fe20000300000 */
.L_x_14:
[----:B------:R-:W3:Y:S01]  /*1370*/  S2UR UR5, SR_CgaCtaId ;  /* 0x00000000000579c3 */ /* 0x000ee20000008800 */
[----:B------:R-:W-:Y:S01]  /*1380*/  UMOV UR4, 0x400 ;  /* 0x0000040000047882 */ /* 0x000fe20000000000 */
[----:B01----:R-:W-:Y:S02]  /*1390*/  IMAD.U32 R2, RZ, RZ, UR38 ;  /* 0x00000026ff027e24 */ /* 0x003fe4000f8e00ff */
[----:B------:R-:W-:-:S03]  /*13a0*/  IMAD.U32 R3, RZ, RZ, UR39 ;  /* 0x00000027ff037e24 */ /* 0x000fc6000f8e00ff */
[----:B------:R-:W-:Y:S01]  /*13b0*/  SHF.L.U32 R2, R2, 0x1f, RZ ;  /* 0x0000001f02027819 */ /* 0x000fe200000006ff */
[----:B---3--:R-:W-:-:S06]  /*13c0*/  ULEA UR4, UR5, UR4, 0x18 ;  /* 0x0000000405047291 */ /* 0x008fcc000f8ec03f */
[----:B------:R-:W-:-:S05]  /*13d0*/  MOV R0, UR4 ;  /* 0x0000000400007c02 */ /* 0x000fca0008000f00 */
[----:B------:R-:W-:-:S04]  /*13e0*/  IMAD R3, R3, 0x8, R0 ;  /* 0x0000000803037824 */ /* 0x000fc800078e0200 */
[----:B------:R0:W1:Y:S01]  /*13f0*/  SYNCS.PHASECHK.TRANS64.TRYWAIT P1, [R3+URZ], R2 ;  /* 0x00000002030075a7 */ /* 0x000062000802017f */
[----:B------:R-:W-:Y:S05]  /*1400*/  @!P0 BRA `(.L_x_15) ;  /* 0x0000000000048947 */ /* 0x000fea0003800000 */
[----:B------:R-:W-:Y:S01]  /*1410*/  BPT.TRAP 0x1 ;  /* 0x000000040000795c */ /* 0x000fe20000300000 */
.L_x_15:
[----:B-1----:R-:W-:Y:S05]  /*1420*/  @P1 BRA `(.L_x_16) ;  /* 0x0000000000081947 */ /* 0x002fea0003800000 */
[----:B------:R-:W1:Y:S02]  /*1430*/  SYNCS.PHASECHK.TRANS64.TRYWAIT P1, [R3+URZ], R2 ;  /* 0x00000002030075a7 */ /* 0x000e64000802017f */
[----:B-1----:R-:W-:Y:S05]  /*1440*/  @!P1 BRA `(.L_x_17) ;  /* 0x0000016c00b09947 */ /* 0x002fea0003800000 */
.L_x_16:
[----:B------:R-:W-:-:S04]  /*1450*/  UISETP.LT.AND UP0, UPT, UR44, 0x1, UPT ;  /* 0x000000012c00788c */ /* 0x000fc8000bf01270 */
[----:B------:R-:W-:-:S06]  /*1460*/  USEL UR4, UR44, 0x1, UP0 ;  /* 0x000000012c047887 */ /* 0x000fcc0008000000 */
[----:B01----:R-:W-:Y:S01]  /*1470*/  IMAD.U32 R2, RZ, RZ, UR4 ;  /* 0x00000004ff027e24 */ /* 0x003fe2000f8e00ff */
[----:B------:R-:W-:Y:S05]  /*1480*/  WARPSYNC.ALL ;  /* 0x0000000000007948 */ /* 0x000fea0003800000 */
[----:B------:R-:W-:-:S04]  /*1490*/  IADD3 R2, -R2, UR44, RZ ;  /* 0x0000002c02027c10 */ /* 0x000fc8000fffe1ff */
[----:B------:R-:W-:Y:S02]  /*14a0*/  ISETP.GE.AND P1, PT, R2, 0x1, PT ;  /* 0x000000010200780c */ /* 0x000fe40003f26270 */
[----:B------:R-:W-:Y:S01]  /*14b0*/  R2UR UR4, R0 ;  /* 0x00000000000472ca */ /* 0x000fe200000e0000 */
[----:B------:R-:W-:Y:S01]  /*14c0*/  ULEA UR5, UR39, UR45, 0xb ;  /* 0x0000002d27057291 */ /* 0x000fe2000f8e583f */
[----:B------:R-:W-:Y:S01]  /*14d0*/  WARPGROUP.ARRIVE ;  /* 0x00000000000079c5 */ /* 0x000fe20000000000 */
[----:B------:R-:W-:Y:S01]  /*14e0*/  UMOV UR9, 0x40000040 ;  /* 0x4000004000097882 */ /* 0x000fe20000000000 */
[----:B------:R-:W-:Y:S01]  /*14f0*/  UMOV UR11, 0x40000040 ;  /* 0x40000040000b7882 */ /* 0x000fe20000000000 */
[----:B-----5:R-:W-:Y:S03]  /*1500*/  STL [R1+0x2c4], R18 ;  /* 0x0002c41201007387 */ /* 0x020fe60000100800 */
[----:B------:R-:W-:Y:S01]  /*1510*/  UMOV UR8, UR5 ;  /* 0x0000000500087c82 */ /* 0x000fe20008000000 */
[----:B------:R0:W-:Y:S04]  /*1520*/  STL [R1+0x2c0], R17 ;  /* 0x0002c01101007387 */ /* 0x0001e80000100800 */
[----:B------:R-:W-:Y:S01]  /*1530*/  UIADD3 UR4, UR4, 0x18100, URZ ;  /* 0x0001810004047890 */ /* 0x000fe2000fffe03f */
[----:B------:R-:W-:Y:S03]  /*1540*/  STL [R1+0x2bc], R16 ;  /* 0x0002bc1001007387 */ /* 0x000fe60000100800 */
[----:B------:R-:W-:Y:S01]  /*1550*/  USHF.R.U32.HI UR4, URZ, 0x4, UR4 ;  /* 0x000000043f047899 */ /* 0x000fe20008011604 */
[----:B------:R1:W-:Y:S03]  /*1560*/  STL [R1+0x2b8], R2 ;  /* 0x0002b80201007387 */ /* 0x0003e60000100800 */
[----:B------:R-:W-:Y:S01]  /*1570*/  ULOP3.LUT UR4, UR4, 0x3fff, URZ, 0xc0, !UPT ;  /* 0x00003fff04047892 */ /* 0x000fe2000f8ec03f */
[----:B------:R3:W-:Y:S03]  /*1580*/  STL [R1+0x2c8], R0 ;  /* 0x0002c80001007387 */ /* 0x0007e60000100800 */
[----:B------:R-:W-:-:S04]  /*1590*/  ULOP3.LUT UR4, UR4, 0x10000, URZ, 0xfc, !UPT ;  /* 0x0001000004047892 */ /* 0x000fc8000f8efc3f */
[----:B------:R-:W-:-:S07]  /*15a0*/  ULEA UR6, UR39, UR4, 0xb ;  /* 0x0000000427067291 */ /* 0x000fce000f8e583f */
[----:B------:R-:W-:Y:S02]  /*15b0*/  UMOV UR10, UR6 ;  /* 0x00000006000a7c82 */ /* 0x000fe40008000000 */
[----:B------:R-:W-:Y:S01]  /*15c0*/  IGMMA.64x256x32.S8.S8 R24, gdesc[UR8], RZ, !UPT, gsb0 ;  /* 0x06600000081879f1 */ /* 0x000fe2000c0410ff */
[----:B------:R-:W-:Y:S01]  /*15d0*/  UIADD3 UR8, UR5, 0x400, URZ ;  /* 0x0000040005087890 */ /* 0x000fe2000fffe03f */
[----:B------:R-:W-:Y:S01]  /*15e0*/  UMOV UR9, 0x40000040 ;  /* 0x4000004000097882 */ /* 0x000fe20000000000 */
[----:B------:R-:W-:Y:S02]  /*15f0*/  WARPGROUP.DEPBAR.LE gsb0, 0x0 ;  /* 0x00008000000079c5 */ /* 0x000fe40000010000 */
[----:B------:R-:W-:Y:S01]  /*1600*/  STL.64 [R1], R24 ;  /* 0x0000001801007387 */ /* 0x000fe20000100a00 */
[----:B------:R-:W-:Y:S01]  /*1610*/  MOV R235, R45 ;  /* 0x0000002d00eb7202 */ /* 0x000fe20000000f00 */
[----:B------:R-:W-:Y:S01]  /*1620*/  IMAD.MOV.U32 R234, RZ, RZ, R46 ;  /* 0x000000ffffea7224 */ /* 0x000fe200078e002e */
[----:B------:R-:W-:Y:S01]  /*1630*/  MOV R232, R48 ;  /* 0x0000003000e87202 */ /* 0x000fe20000000f00 */
[----:B------:R-:W-:Y:S01]  /*1640*/  STL.64 [R1+0x8], R26 ;  /* 0x0000081a01007387 */ /* 0x000fe20000100a00 */
[----:B------:R-:W-:Y:S01]  /*1650*/  IMAD.MOV.U32 R233, RZ, RZ, R47 ;  /* 0x000000ffffe97224 */ /* 0x000fe200078e002f */
[----:B------:R-:W-:Y:S01]  /*1660*/  MOV R229, R51 ;  /* 0x0000003300e57202 */ /* 0x000fe20000000f00 */
[----:B------:R-:W-:Y:S01]  /*1670*/  IMAD.MOV.U32 R231, RZ, RZ, R49 ;  /* 0x000000ffffe77224 */ /* 0x000fe200078e0031 */
        /* <DEDUP_REMOVED lines=70> */
[----:B0-----:R-:W-:Y:S01]  /*1ae0*/  MOV R17, R135 ;  /* 0x0000008700117202 */ /* 0x001fe20000000f00 */
        /* <DEDUP_REMOVED lines=9> */
[----:B-1----:R-:W-:Y:S01]  /*1b80*/  MOV R2, R150 ;  /* 0x0000009600027202 */ /* 0x002fe20000000f00 */
[----:B------:R-:W-:Y:S01]  /*1b90*/  IMAD.MOV.U32 R194, RZ, RZ, R110 ;  /* 0x000000ffffc27224 */ /* 0x000fe200078e006e */
[----:B------:R0:W-:Y:S01]  /*1ba0*/  STL [R1+0x50], R44 ;  /* 0x0000502c01007387 */ /* 0x0001e20000100800 */
[----:B------:R-:W-:-:S02]  /*1bb0*/  IMAD.MOV.U32 R196, RZ, RZ, R112 ;  /* 0x000000ffffc47224 */ /* 0x000fc400078e0070 */
[----:B------:R-:W-:Y:S02]  /*1bc0*/  IMAD.MOV.U32 R197, RZ, RZ, R113 ;  /* 0x000000ffffc57224 */ /* 0x000fe400078e0071 */
[----:B------:R-:W-:Y:S02]  /*1bd0*/  IMAD.MOV.U32 R199, RZ, RZ, R115 ;  /* 0x000000ffffc77224 */ /* 0x000fe400078e0073 */
[----:B------:R-:W-:Y:S02]  /*1be0*/  IMAD.MOV.U32 R200, RZ, RZ, R116 ;  /* 0x000000ffffc87224 */ /* 0x000fe400078e0074 */
[----:B------:R-:W-:Y:S02]  /*1bf0*/  IMAD.MOV.U32 R202, RZ, RZ, R118 ;  /* 0x000000ffffca7224 */ /* 0x000fe400078e0076 */
[----:B------:R-:W-:Y:S02]  /*1c00*/  IMAD.MOV.U32 R203, RZ, RZ, R119 ;  /* 0x000000ffffcb7224 */ /* 0x000fe400078e0077 */
        /* <DEDUP_REMOVED lines=8> */
[----:B--2---:R-:W-:Y:S02]  /*1c90*/  IMAD.MOV.U32 R19, RZ, RZ, R133 ;  /* 0x000000ffff137224 */ /* 0x004fe400078e0085 */
        /* <DEDUP_REMOVED lines=11> */
[----:B---3--:R-:W-:Y:S02]  /*1d50*/  IMAD.MOV.U32 R0, RZ, RZ, R151 ;  /* 0x000000ffff007224 */ /* 0x008fe400078e0097 */
[----:B0-----:R-:W-:-:S06]  /*1d60*/  WARPGROUP.ARRIVE ;  /* 0x00000000000079c5 */ /* 0x001fcc0000000000 */
[----:B------:R-:W-:Y:S03]  /*1d70*/  IGMMA.64x256x32.S8.S8 R24, gdesc[UR8], RZ, !UPT, gsb0 ;  /* 0x06600000081879f1 */ /* 0x000fe6000c0410ff */
[----:B------:R-:W-:Y:S02]  /*1d80*/  WARPGROUP.DEPBAR.LE gsb0, 0x0 ;  /* 0x00008000000079c5 */ /* 0x000fe40000010000 */
[----:B------:R-:W-:Y:S04]  /*1d90*/  STL.64 [R1+0x578], R150 ;  /* 0x0005789601007387 */ /* 0x000fe80000100a00 */
        /* <DEDUP_REMOVED lines=20> */
[----:B------:R0:W-:Y:S04]  /*1ee0*/  STL.64 [R1+0x4d0], R108 ;  /* 0x0004d06c01007387 */ /* 0x0001e80000100a00 */
[----:B0-----:R-:W2:Y:S04]  /*1ef0*/  LDL.LU R108, [R1] ;  /* 0x00000000016c7983 */ /* 0x001ea80000300800 */
[----:B------:R-:W2:Y:S04]  /*1f00*/  LDL.LU R109, [R1+0x4] ;  /* 0x00000400016d7983 */ /* 0x000ea80000300800 */
        /* <DEDUP_REMOVED lines=18> */
[----:B------:R-:W2:Y:S01]  /*2030*/  LDL.LU R128, [R1+0x50] ;  /* 0x0000500001807983 */ /* 0x000ea20000300800 */
        /* <DEDUP_REMOVED lines=31> */
[----:B------:R-:W-:Y:S01]  /*2230*/  UIADD3 UR8, UR5, 0x2, URZ ;  /* 0x0000000205087890 */ /* 0x000fe2000fffe03f */
[----:B------:R-:W-:Y:S01]  /*2240*/  IMAD.MOV.U32 R214, RZ, RZ, R22 ;  /* 0x000000ffffd67224 */ /* 0x000fe200078e0016 */
[----:B------:R-:W-:Y:S01]  /*2250*/  UIADD3 UR10, UR6, 0x2, URZ ;  /* 0x00000002060a7890 */ /* 0x000fe2000fffe03f */
[----:B------:R-:W-:Y:S01]  /*2260*/  IMAD.MOV.U32 R216, RZ, RZ, R20 ;  /* 0x000000ffffd87224 */ /* 0x000fe200078e0014 */
[----:B------:R-:W-:Y:S01]  /*2270*/  UMOV UR9, 0x40000040 ;  /* 0x4000004000097882 */ /* 0x000fe20000000000 */
[----:B------:R-:W-:Y:S01]  /*2280*/  IMAD.MOV.U32 R217, RZ, RZ, R19 ;  /* 0x000000ffffd97224 */ /* 0x000fe200078e0013 */
[----:B------:R-:W-:Y:S01]  /*2290*/  UMOV UR11, 0x40000040 ;  /* 0x40000040000b7882 */ /* 0x000fe20000000000 */
        /* <DEDUP_REMOVED lines=11> */
[----:B------:R-:W-:-:S06]  /*2350*/  IMAD.MOV.U32 R235, RZ, RZ, R0 ;  /* 0x000000ffffeb7224 */ /* 0x000fcc00078e0000 */
[----:B--2---:R-:W-:-:S06]  /*2360*/  WARPGROUP.ARRIVE ;  /* 0x00000000000079c5 */ /* 0x004fcc0000000000 */
[----:B------:R-:W-:Y:S03]  /*2370*/  IGMMA.64x256x32.S8.S8 R108, gdesc[UR8], R108, gsb0 ;  /* 0x06600000086c79f1 */ /* 0x000fe6000804106c */
[----:B------:R-:W-:Y:S02]  /*2380*/  WARPGROUP.DEPBAR.LE gsb0, 0x0 ;  /* 0x00008000000079c5 */ /* 0x000fe40000010000 */
[----:B------:R-:W-:Y:S04]  /*2390*/  STL.64 [R1], R108 ;  /* 0x0000006c01007387 */ /* 0x000fe80000100a00 */
        /* <DEDUP_REMOVED lines=63> */
[----:B0-----:R-:W2:Y:S04]  /*2790*/  LDL.LU.64 R150, [R1+0x578] ;  /* 0x0005780001967983 */ /* 0x001ea80000300a00 */
[----:B------:R-:W2:Y:S04]  /*27a0*/  LDL.LU.64 R148, [R1+0x570] ;  /* 0x0005700001947983 */ /* 0x000ea80000300a00 */
        /* <DEDUP_REMOVED lines=19> */
[----:B------:R-:W2:Y:S01]  /*28e0*/  LDL.LU.64 R108, [R1+0x4d0] ;  /* 0x0004d000016c7983 */ /* 0x000ea20000300a00 */
[----:B------:R-:W-:Y:S01]  /*28f0*/  UIADD3 UR8, UR5, 0x402, URZ ;  /* 0x0000040205087890 */ /* 0x000fe2000fffe03f */
[----:B------:R-:W-:Y:S01]  /*2900*/  UMOV UR9, 0x40000040 ;  /* 0x4000004000097882 */ /* 0x000fe20000000000 */
[----:B--2---:R-:W-:-:S07]  /*2910*/  WARPGROUP.ARRIVE ;  /* 0x00000000000079c5 */ /* 0x004fce0000000000 */
[----:B------:R-:W-:Y:S03]  /*2920*/  IGMMA.64x256x32.S8.S8 R24, gdesc[UR8], R24, gsb0 ;  /* 0x06600000081879f1 */ /* 0x000fe60008041018 */
        /* <DEDUP_REMOVED lines=65> */
[----:B0-----:R-:W2:Y:S04]  /*2d40*/  LDL.LU.64 R24, [R1] ;  /* 0x0000000001187983 */ /* 0x001ea80000300a00 */
        /* <DEDUP_REMOVED lines=63> */
[----:B------:R-:W-:-:S02]  /*3140*/  UIADD3 UR8, UR5, 0x4, URZ ;  /* 0x0000000405087890 */ /* 0x000fc4000fffe03f */
[----:B------:R-:W-:Y:S01]  /*3150*/  UIADD3 UR10, UR6, 0x4, URZ ;  /* 0x00000004060a7890 */ /* 0x000fe2000fffe03f */
[----:B------:R-:W-:Y:S01]  /*3160*/  UMOV UR9, 0x40000040 ;  /* 0x4000004000097882 */ /* 0x000fe20000000000 */
[----:B------:R-:W-:Y:S01]  /*3170*/  UMOV UR11, 0x40000040 ;  /* 0x40000040000b7882 */ /* 0x000fe20000000000 */
[----:B--2---:R-:W-:-:S06]  /*3180*/  WARPGROUP.ARRIVE ;  /* 0x00000000000079c5 */ /* 0x004fcc0000000000 */
[----:B------:R-:W-:Y:S03]  /*3190*/  IGMMA.64x256x32.S8.S8 R24, gdesc[UR8], R24, gsb0 ;  /* 0x06600000081879f1 */ /* 0x000fe60008041018 */
        /* <DEDUP_REMOVED lines=41> */
[----:B------:R0:W-:Y:S01]  /*3430*/  STL [R1+0x50], R44 ;  /* 0x0000502c01007387 */ /* 0x0001e20000100800 */
[----:B------:R-:W-:Y:S01]  /*3440*/  IMAD.MOV.U32 R206, RZ, RZ, R122 ;  /* 0x000000ffffce7224 */ /* 0x000fe200078e007a */
[----:B------:R-:W-:Y:S01]  /*3450*/  MOV R201, R117 ;  /* 0x0000007500c97202 */ /* 0x000fe20000000f00 */
[----:B------:R-:W-:Y:S01]  /*3460*/  IMAD.MOV.U32 R205, RZ, RZ, R121 ;  /* 0x000000ffffcd7224 */ /* 0x000fe200078e0079 */
[----:B------:R-:W2:Y:S01]  /*3470*/  LDL.LU.64 R150, [R1+0x4c8] ;  /* 0x0004c80001967983 */ /* 0x000ea20000300a00 */
        /* <DEDUP_REMOVED lines=96> */
[----:B------:R-:W-:-:S02]  /*3a80*/  IMAD.MOV.U32 R18, RZ, RZ, R46 ;  /* 0x000000ffff127224 */ /* 0x000fc400078e002e */
[----:B------:R-:W-:Y:S01]  /*3a90*/  IMAD.MOV.U32 R17, RZ, RZ, R47 ;  /* 0x000000ffff117224 */ /* 0x000fe200078e002f */
        /* <DEDUP_REMOVED lines=123> */
[----:B------:R-:W-:Y:S01]  /*4250*/  IMAD.MOV.U32 R222, RZ, RZ, R19 ;  /* 0x000000ffffde7224 */ /* 0x000fe200078e0013 */
[----:B------:R0:W5:Y:S01]  /*4260*/  LDL.LU R0, [R1+0x2c8] ;  /* 0x0002c80001007983 */ /* 0x0001620000300800 */
[----:B------:R-:W-:-:S02]  /*4270*/  IMAD.MOV.U32 R224, RZ, RZ, R14 ;  /* 0x000000ffffe07224 */ /* 0x000fc400078e000e */
[----:B------:R-:W-:Y:S01]  /*4280*/  IMAD.MOV.U32 R225, RZ, RZ, R13 ;  /* 0x000000ffffe17224 */ /* 0x000fe200078e000d */
[----:B------:R0:W5:Y:S01]  /*4290*/  LDL.LU R18, [R1+0x2c4] ;  /* 0x0002c40001127983 */ /* 0x0001620000300800 */
[----:B------:R-:W-:Y:S02]  /*42a0*/  IMAD.MOV.U32 R227, RZ, RZ, R11 ;  /* 0x000000ffffe37224 */ /* 0x000fe400078e000b */
[----:B------:R-:W-:Y:S01]  /*42b0*/  IMAD.MOV.U32 R228, RZ, RZ, R10 ;  /* 0x000000ffffe47224 */ /* 0x000fe200078e000a */
[----:B------:R0:W5:Y:S01]  /*42c0*/  LDL.LU R17, [R1+0x2c0] ;  /* 0x0002c00001117983 */ /* 0x0001620000300800 */
[----:B------:R-:W-:Y:S02]  /*42d0*/  IMAD.MOV.U32 R230, RZ, RZ, R8 ;  /* 0x000000ffffe67224 */ /* 0x000fe400078e0008 */
[----:B------:R-:W-:Y:S01]  /*42e0*/  IMAD.MOV.U32 R231, RZ, RZ, R7 ;  /* 0x000000ffffe77224 */ /* 0x000fe200078e0007 */
[----:B------:R0:W5:Y:S01]  /*42f0*/  LDL.LU R16, [R1+0x2bc] ;  /* 0x0002bc0001107983 */ /* 0x0001620000300800 */
[----:B------:R-:W-:-:S02]  /*4300*/  IMAD.MOV.U32 R233, RZ, RZ, R5 ;  /* 0x000000ffffe97224 */ /* 0x000fc400078e0005 */
[----:B------:R-:W-:Y:S01]  /*4310*/  IMAD.MOV.U32 R234, RZ, RZ, R4 ;  /* 0x000000ffffea7224 */ /* 0x000fe200078e0004 */
[----:B------:R0:W5:Y:S05]  /*4320*/  LDL.LU R2, [R1+0x2b8] ;  /* 0x0002b80001027983 */ /* 0x00016a0000300800 */
        /* <DEDUP_REMOVED lines=67> */
[----:B-1----:R-:W2:Y:S04]  /*4760*/  LDL.LU.64 R150, [R1+0x2b0] ;  /* 0x0002b00001967983 */ /* 0x002ea80000300a00 */
        /* <DEDUP_REMOVED lines=26> */
[----:B0-----:R-:W-:Y:S05]  /*4910*/  @!P1 BRA `(.L_x_18) ;  /* 0x0000004000bc9947 */ /* 0x001fea0003800000 */
[----:B------:R-:W-:Y:S01]  /*4920*/  UIADD3 UR6, UR39, 0x1, URZ ;  /* 0x0000000127067890 */ /* 0x000fe2000fffe03f */
[----:B-----5:R-:W-:Y:S01]  /*4930*/  R2UR UR5, R2 ;  /* 0x00000000020572ca */ /* 0x020fe200000e0000 */
[----:B------:R-:W-:Y:S02]  /*4940*/  UMOV UR12, UR39 ;  /* 0x00000027000c7c82 */ /* 0x000fe40008000000 */
[----:B------:R-:W-:-:S04]  /*4950*/  UISETP.NE.AND UP0, UPT, UR6, 0x3, UPT ;  /* 0x000000030600788c */ /* 0x000fc8000bf05270 */
[----:B------:R-:W-:Y:S02]  /*4960*/  USEL UR7, URZ, 0x1, UP0 ;  /* 0x000000013f077887 */ /* 0x000fe40008000000 */
[----:B------:R-:W-:Y:S02]  /*4970*/  USEL UR6, UR6, URZ, UP0 ;  /* 0x0000003f06067287 */ /* 0x000fe40008000000 */
[----:B------:R-:W-:-:S12]  /*4980*/  ULOP3.LUT UR7, UR38, UR7, URZ, 0x3c, !UPT ;  /* 0x0000000726077292 */ /* 0x000fd8000f8e3c3f */
.L_x_25:
[----:B0-----:R-:W-:Y:S05]  /*4990*/  @!P0 BRA `(.L_x_19) ;  /* 0x0000000000048947 */ /* 0x001fea0003800000 */
[----:B------:R-:W-:Y:S01]  /*49a0*/  BPT.TRAP 0x1 ;  /* 0x000000040000795c */ /* 0x000fe20000300000 */
.L_x_19:
[----:B------:R-:W0:Y:S01]  /*49b0*/  S2UR UR9, SR_CgaCtaId ;  /* 0x00000000000979c3 */ /* 0x000e220000008800 */
[----:B------:R-:W-:Y:S01]  /*49c0*/  UMOV UR8, 0x400 ;  /* 0x0000040000087882 */ /* 0x000fe20000000000 */
[----:B------:R-:W-:Y:S02]  /*49d0*/  IMAD.U32 R3, RZ, RZ, UR7 ;  /* 0x00000007ff037e24 */ /* 0x000fe4000f8e00ff */
[----:B------:R-:W-:-:S03]  /*49e0*/  IMAD.U32 R2, RZ, RZ, UR6 ;  /* 0x00000006ff027e24 */ /* 0x000fc6000f8e00ff */
[----:B------:R-:W-:Y:S01]  /*49f0*/  SHF.L.U32 R3, R3, 0x1f, RZ ;  /* 0x0000001f03037819 */ /* 0x000fe200000006ff */
[----:B0-----:R-:W-:-:S06]  /*4a00*/  ULEA UR8, UR9, UR8, 0x18 ;  /* 0x0000000809087291 */ /* 0x001fcc000f8ec03f */
[----:B------:R-:W-:-:S05]  /*4a10*/  MOV R0, UR8 ;  /* 0x0000000800007c02 */ /* 0x000fca0008000f00 */
[----:B------:R-:W-:-:S04]  /*4a20*/  IMAD R2, R2, 0x8, R0 ;  /* 0x0000000802027824 */ /* 0x000fc800078e0200 */
[----:B------:R0:W1:Y:S01]  /*4a30*/  SYNCS.PHASECHK.TRANS64.TRYWAIT P1, [R2+URZ], R3 ;  /* 0x00000003020075a7 */ /* 0x000062000802017f */
[----:B------:R-:W-:Y:S05]  /*4a40*/  @!P0 BRA `(.L_x_20) ;  /* 0x0000000000048947 */ /* 0x000fea0003800000 */
[----:B------:R-:W-:Y:S01]  /*4a50*/  BPT.TRAP 0x1 ;  /* 0x000000040000795c */ /* 0x000fe20000300000 */
.L_x_20:
[----:B-1----:R-:W-:Y:S05]  /*4a60*/  @P1 BRA `(.L_x_21) ;  /* 0x0000000000081947 */ /* 0x002fea0003800000 */
[----:B------:R-:W1:Y:S02]  /*4a70*/  SYNCS.PHASECHK.TRANS64.TRYWAIT P1, [R2+URZ], R3 ;  /* 0x00000003020075a7 */ /* 0x000e64000802017f */
[----:B-1----:R-:W-:Y:S05]  /*4a80*/  @!P1 BRA `(.L_x_22) ;  /* 0x0000013800349947 */ /* 0x002fea0003800000 */
.L_x_21:
        /* <DEDUP_REMOVED lines=64> */
[----:B--2---:R-:W2:Y:S04]  /*4e90*/  LDL.LU.64 R24, [R1] ;  /* 0x0000000001187983 */ /* 0x004ea80000300a00 */
        /* <DEDUP_REMOVED lines=63> */
[----:B------:R-:W-:-:S02]  /*5290*/  ULEA UR13, UR6, UR45, 0xb ;  /* 0x0000002d060d7291 */ /* 0x000fc4000f8e583f */
[----:B------:R-:W-:Y:S01]  /*52a0*/  ULEA UR14, UR6, UR4, 0xb ;  /* 0x00000004060e7291 */ /* 0x000fe2000f8e583f */
[----:B------:R-:W-:Y:S01]  /*52b0*/  STL [R1+0x2c4], R18 ;  /* 0x0002c41201007387 */ /* 0x000fe20000100800 */
[----:B------:R-:W-:Y:S01]  /*52c0*/  UMOV UR9, 0x40000040 ;  /* 0x4000004000097882 */ /* 0x000fe20000000000 */
[----:B------:R-:W-:Y:S02]  /*52d0*/  UMOV UR11, 0x40000040 ;  /* 0x40000040000b7882 */ /* 0x000fe40000000000 */
[----:B------:R-:W-:Y:S01]  /*52e0*/  UMOV UR8, UR13 ;  /* 0x0000000d00087c82 */ /* 0x000fe20008000000 */
[----:B------:R-:W-:Y:S01]  /*52f0*/  STL [R1+0x2c0], R17 ;  /* 0x0002c01101007387 */ /* 0x000fe20000100800 */
[----:B------:R-:W-:-:S03]  /*5300*/  UMOV UR10, UR14 ;  /* 0x0000000e000a7c82 */ /* 0x000fc60008000000 */
[----:B------:R-:W-:Y:S04]  /*5310*/  STL [R1+0x2bc], R16 ;  /* 0x0002bc1001007387 */ /* 0x000fe80000100800 */
[----:B------:R3:W-:Y:S01]  /*5320*/  STL [R1+0x2b8], R0 ;  /* 0x0002b80001007387 */ /* 0x0007e20000100800 */
[----:B--2---:R-:W-:-:S06]  /*5330*/  WARPGROUP.ARRIVE ;  /* 0x00000000000079c5 */ /* 0x004fcc0000000000 */
[----:B------:R-:W-:Y:S03]  /*5340*/  IGMMA.64x256x32.S8.S8 R24, gdesc[UR8], R24, gsb0 ;  /* 0x06600000081879f1 */ /* 0x000fe60008041018 */
[----:B------:R-:W-:Y:S02]  /*5350*/  WARPGROUP.DEPBAR.LE gsb0, 0x0 ;  /* 0x00008000000079c5 */ /* 0x000fe40000010000 */
[----:B------:R-:W-:Y:S01]  /*5360*/  STL.64 [R1], R24 ;  /* 0x0000001801007387 */ /* 0x000fe20000100a00 */
[----:B01----:R-:W-:Y:S01]  /*5370*/  IMAD.MOV.U32 R2, RZ, RZ, R150 ;  /* 0x000000ffff027224 */ /* 0x003fe200078e0096 */
[----:B---3--:R-:W-:Y:S01]  /*5380*/  MOV R0, R151 ;  /* 0x0000009700007202 */ /* 0x008fe20000000f00 */
[----:B------:R-:W-:Y:S01]  /*5390*/  IMAD.MOV.U32 R3, RZ, RZ, R149 ;  /* 0x000000ffff037224 */ /* 0x000fe200078e0095 */
[----:B------:R-:W-:Y:S01]  /*53a0*/  STL.64 [R1+0x8], R26 ;  /* 0x0000081a01007387 */ /* 0x000fe20000100a00 */
        /* <DEDUP_REMOVED lines=253> */
[----:B------:R-:W-:-:S02]  /*6380*/  IMAD.MOV.U32 R150, RZ, RZ, R214 ;  /* 0x000000ffff967224 */ /* 0x000fc400078e00d6 */
[----:B------:R-:W-:Y:S01]  /*6390*/  IMAD.MOV.U32 R151, RZ, RZ, R213 ;  /* 0x000000ffff977224 */ /* 0x000fe200078e00d5 */
[----:B------:R-:W-:Y:S01]  /*63a0*/  MOV R213, R23 ;  /* 0x0000001700d57202 */ /* 0x000fe20000000f00 */
        /* <DEDUP_REMOVED lines=14> */
[----:B------:R-:W-:Y:S01]  /*6490*/  IMAD.MOV.U32 R235, RZ, RZ, R0 ;  /* 0x000000ffffeb7224 */ /* 0x000fe200078e0000 */
[----:B------:R-:W-:Y:S02]  /*64a0*/  UIADD3 UR8, UR13, 0x2, URZ ;  /* 0x000000020d087890 */ /* 0x000fe4000fffe03f */
[----:B------:R-:W-:Y:S01]  /*64b0*/  UIADD3 UR10, UR14, 0x2, URZ ;  /* 0x000000020e0a7890 */ /* 0x000fe2000fffe03f */
[----:B------:R-:W-:Y:S01]  /*64c0*/  UMOV UR9, 0x40000040 ;  /* 0x4000004000097882 */ /* 0x000fe20000000000 */
[----:B------:R-:W-:Y:S01]  /*64d0*/  UMOV UR11, 0x40000040 ;  /* 0x40000040000b7882 */ /* 0x000fe20000000000 */
        /* <DEDUP_REMOVED lines=235> */
[----:B------:R-:W-:Y:S01]  /*7390*/  STL.64 [R1+0x30], R36 ;  /* 0x0000302401007387 */ /* 0x000fe20000100a00 */
[----:B------:R-:W-:-:S03]  /*73a0*/  IMAD.MOV.U32 R3, RZ, RZ, R150 ;  /* 0x000000ffff037224 */ /* 0x000fc600078e0096 */
[----:B------:R-:W-:Y:S01]  /*73b0*/  STL.64 [R1+0x38], R38 ;  /* 0x0000382601007387 */ /* 0x000fe20000100a00 */
[----:B------:R-:W-:-:S03]  /*73c0*/  MOV R2, R151 ;  /* 0x0000009700027202 */ /* 0x000fc60000000f00 */
[----:B------:R-:W-:Y:S01]  /*73d0*/  STL.64 [R1+0x40], R40 ;  /* 0x0000402801007387 */ /* 0x000fe20000100a00 */
[----:B------:R-:W-:Y:S01]  /*73e0*/  IMAD.MOV.U32 R5, RZ, RZ, R148 ;  /* 0x000000ffff057224 */ /* 0x000fe200078e0094 */
[----:B------:R-:W-:Y:S02]  /*73f0*/  MOV R4, R149 ;  /* 0x0000009500047202 */ /* 0x000fe40000000f00 */
[----:B------:R-:W-:Y:S01]  /*7400*/  STL.64 [R1+0x48], R42 ;  /* 0x0000482a01007387 */ /* 0x000fe20000100a00 */
[----:B------:R-:W-:Y:S01]  /*7410*/  IMAD.MOV.U32 R7, RZ, RZ, R146 ;  /* 0x000000ffff077224 */ /* 0x000fe200078e0092 */
[----:B------:R-:W-:Y:S02]  /*7420*/  MOV R6, R147 ;  /* 0x0000009300067202 */ /* 0x000fe40000000f00 */
[----:B------:R0:W-:Y:S01]  /*7430*/  STL [R1+0x50], R44 ;  /* 0x0000502c01007387 */ /* 0x0001e20000100800 */
[----:B------:R-:W-:Y:S01]  /*7440*/  IMAD.MOV.U32 R9, RZ, RZ, R144 ;  /* 0x000000ffff097224 */ /* 0x000fe200078e0090 */
[----:B------:R-:W-:-:S02]  /*7450*/  MOV R8, R145 ;  /* 0x0000009100087202 */ /* 0x000fc40000000f00 */
[----:B------:R-:W2:Y:S01]  /*7460*/  LDL.LU.64 R150, [R1+0x4c0] ;  /* 0x0004c00001967983 */ /* 0x000ea20000300a00 */
[----:B------:R-:W-:Y:S01]  /*7470*/  IMAD.MOV.U32 R11, RZ, RZ, R142 ;  /* 0x000000ffff0b7224 */ /* 0x000fe200078e008e */
[----:B------:R-:W-:Y:S02]  /*7480*/  MOV R10, R143 ;  /* 0x0000008f000a7202 */ /* 0x000fe40000000f00 */
[----:B------:R-:W2:Y:S01]  /*7490*/  LDL.LU.64 R148, [R1+0x4b8] ;  /* 0x0004b80001947983 */ /* 0x000ea20000300a00 */
[----:B------:R-:W-:Y:S01]  /*74a0*/  IMAD.MOV.U32 R13, RZ, RZ, R140 ;  /* 0x000000ffff0d7224 */ /* 0x000fe200078e008c */
[----:B------:R-:W-:Y:S02]  /*74b0*/  MOV R12, R141 ;  /* 0x0000008d000c7202 */ /* 0x000fe40000000f00 */
[----:B------:R-:W2:Y:S01]  /*74c0*/  LDL.LU.64 R146, [R1+0x4b0] ;  /* 0x0004b00001927983 */ /* 0x000ea20000300a00 */
        /* <DEDUP_REMOVED lines=66> */
[----:B------:R-:W-:Y:S01]  /*78f0*/  MOV R178, R94 ;  /* 0x0000005e00b27202 */ /* 0x000fe20000000f00 */
[----:B------:R-:W-:Y:S02]  /*7900*/  IMAD.MOV.U32 R179, RZ, RZ, R95 ;  /* 0x000000ffffb37224 */ /* 0x000fe400078e005f */
[----:B------:R-:W2:Y:S01]  /*7910*/  LDL.LU.64 R100, [R1+0x3f8] ;  /* 0x0003f80001647983 */ /* 0x000ea20000300a00 */
[----:B------:R-:W-:-:S03]  /*7920*/  IMAD.MOV.U32 R176, RZ, RZ, R92 ;  /* 0x000000ffffb07224 */ /* 0x000fc600078e005c */
[----:B------:R-:W2:Y:S01]  /*7930*/  LDL.LU.64 R98, [R1+0x3f0] ;  /* 0x0003f00001627983 */ /* 0x000ea20000300a00 */
[----:B------:R-:W-:Y:S01]  /*7940*/  IMAD.MOV.U32 R177, RZ, RZ, R93 ;  /* 0x000000ffffb17224 */ /* 0x000fe200078e005d */
[----:B------:R-:W-:Y:S02]  /*7950*/  MOV R175, R91 ;  /* 0x0000005b00af7202 */ /* 0x000fe40000000f00 */
[----:B------:R-:W2:Y:S01]  /*7960*/  LDL.LU.64 R96, [R1+0x3e8] ;  /* 0x0003e80001607983 */ /* 0x000ea20000300a00 */
[----:B------:R-:W-:Y:S01]  /*7970*/  IMAD.MOV.U32 R174, RZ, RZ, R90 ;  /* 0x000000ffffae7224 */ /* 0x000fe200078e005a */
[----:B------:R-:W-:Y:S02]  /*7980*/  MOV R172, R88 ;  /* 0x0000005800ac7202 */ /* 0x000fe40000000f00 */
[----:B------:R-:W2:Y:S01]  /*7990*/  LDL.LU.64 R94, [R1+0x3e0] ;  /* 0x0003e000015e7983 */ /* 0x000ea20000300a00 */
[----:B------:R-:W-:-:S03]  /*79a0*/  IMAD.MOV.U32 R173, RZ, RZ, R89 ;  /* 0x000000ffffad7224 */ /* 0x000fc600078e0059 */
[----:B------:R-:W2:Y:S01]  /*79b0*/  LDL.LU.64 R92, [R1+0x3d8] ;  /* 0x0003d800015c7983 */ /* 0x000ea20000300a00 */
[----:B------:R-:W-:Y:S01]  /*79c0*/  IMAD.MOV.U32 R170, RZ, RZ, R86 ;  /* 0x000000ffffaa7224 */ /* 0x000fe200078e0056 */
[----:B------:R-:W-:Y:S01]  /*79d0*/  MOV R169, R85 ;  /* 0x0000005500a97202 */ /* 0x000fe20000000f00 */
[----:B------:R-:W-:Y:S01]  /*79e0*/  IMAD.MOV.U32 R171, RZ, RZ, R87 ;  /* 0x000000ffffab7224 */ /* 0x000fe200078e0057 */
        /* <DEDUP_REMOVED lines=60> */
[----:B------:R-:W-:-:S03]  /*7db0*/  IMAD.MOV.U32 R18, RZ, RZ, R45 ;  /* 0x000000ffff127224 */ /* 0x000fc600078e002d */
        /* <DEDUP_REMOVED lines=103> */
[----:B------:R-:W-:Y:S01]  /*8430*/  UIADD3 UR8, UR13, 0x6, URZ ;  /* 0x000000060d087890 */ /* 0x000fe2000fffe03f */
[----:B------:R0:W5:Y:S01]  /*8440*/  LDL.LU R18, [R1+0x2c4] ;  /* 0x0002c40001127983 */ /* 0x0001620000300800 */
[----:B------:R-:W-:Y:S01]  /*8450*/  UIADD3 UR10, UR14, 0x6, URZ ;  /* 0x000000060e0a7890 */ /* 0x000fe2000fffe03f */
[----:B------:R-:W-:Y:S01]  /*8460*/  UMOV UR9, 0x40000040 ;  /* 0x4000004000097882 */ /* 0x000fe20000000000 */
[----:B------:R-:W-:Y:S01]  /*8470*/  UMOV UR11, 0x40000040 ;  /* 0x40000040000b7882 */ /* 0x000fe20000000000 */
[----:B------:R0:W5:Y:S04]  /*8480*/  LDL.LU R17, [R1+0x2c0] ;  /* 0x0002c00001117983 */ /* 0x0001680000300800 */
[----:B------:R0:W5:Y:S04]  /*8490*/  LDL.LU R16, [R1+0x2bc] ;  /* 0x0002bc0001107983 */ /* 0x0001680000300800 */
[----:B------:R0:W5:Y:S01]  /*84a0*/  LDL.LU R0, [R1+0x2b8] ;  /* 0x0002b80001007983 */ /* 0x0001620000300800 */
        /* <DEDUP_REMOVED lines=95> */
[----:B------:R-:W-:Y:S01]  /*8aa0*/  BPT.TRAP 0x1 ;  /* 0x000000040000795c */ /* 0x000fe20000300000 */
.L_x_23:
[----:B------:R-:W-:Y:S01]  /*8ab0*/  IMAD.U32 R2, RZ, RZ, UR12 ;  /* 0x0000000cff027e24 */ /* 0x000fe2000f8e00ff */
[----:B------:R-:W-:-:S04]  /*8ac0*/  UISETP.GT.U32.AND UP0, UPT, UR40, 0x1, UPT ;  /* 0x000000012800788c */ /* 0x000fc8000bf04070 */
[----:B-----5:R-:W-:Y:S02]  /*8ad0*/  LEA R2, R2, R0, 0x3 ;  /* 0x0000000002027211 */ /* 0x020fe400078e18ff */
[----:B------:R-:W-:-:S03]  /*8ae0*/  PLOP3.LUT P1, PT, PT, PT, UP0, 0x80, 0x0 ;  /* 0x000000000000781c */ /* 0x000fc60003f2f008 */
[----:B------:R-:W-:-:S05]  /*8af0*/  VIADD R2, R2, 0x18 ;  /* 0x0000001802027836 */ /* 0x000fca0000000000 */
[----:B------:R-:W-:-:S04]  /*8b00*/  PRMT R2, RZ, 0x654, R2 ;  /* 0x00000654ff027816 */ /* 0x000fc80000000002 */
[----:B------:R0:W-:Y:S01]  /*8b10*/  SYNCS.ARRIVE.TRANS64.RED.A1T0 RZ, [R2+URZ], RZ ;  /* 0x000000ff02ff79a7 */ /* 0x0001e2000810043f */
[----:B------:R-:W-:Y:S05]  /*8b20*/  @P1 BRA `(.L_x_24) ;  /* 0x0000000000041947 */ /* 0x000fea0003800000 */
[----:B------:R-:W-:Y:S01]  /*8b30*/  BPT.TRAP 0x1 ;  /* 0x000000040000795c */ /* 0x000fe20000300000 */
.L_x_24:
[----:B------:R-:W-:Y:S02]  /*8b40*/  UISETP.GT.AND UP2, UPT, UR5, 0x1, UPT ;  /* 0x000000010500788c */ /* 0x000fe4000bf44270 */
[----:B------:R-:W-:Y:S02]  /*8b50*/  UIADD3 UR6, UR6, 0x1, URZ ;  /* 0x0000000106067890 */ /* 0x000fe4000fffe03f */
[----:B------:R-:W-:Y:S02]  /*8b60*/  UIADD3 UR12, UR12, 0x1, URZ ;  /* 0x000000010c0c7890 */ /* 0x000fe4000fffe03f */
[----:B------:R-:W-:Y:S01]  /*8b70*/  PLOP3.LUT P1, PT, PT, PT, UP2, 0x80, 0x0 ;  /* 0x000000000000781c */ /* 0x000fe20003f2f028 */
[----:B------:R-:W-:Y:S02]  /*8b80*/  UISETP.NE.AND UP0, UPT, UR6, 0x3, UPT ;  /* 0x000000030600788c */ /* 0x000fe4000bf05270 */
[----:B------:R-:W-:Y:S02]  /*8b90*/  UIADD3 UR8, UR5, -0x1, URZ ;  /* 0xffffffff05087890 */ /* 0x000fe4000fffe03f */
[----:B------:R-:W-:-:S02]  /*8ba0*/  USEL UR5, URZ, 0x1, UP0 ;  /* 0x000000013f057887 */ /* 0x000fc40008000000 */
[----:B------:R-:W-:Y:S02]  /*8bb0*/  UISETP.NE.AND UP1, UPT, UR12, 0x3, UPT ;  /* 0x000000030c00788c */ /* 0x000fe4000bf25270 */
[----:B------:R-:W-:Y:S02]  /*8bc0*/  ULOP3.LUT UR7, UR7, UR5, URZ, 0x3c, !UPT ;  /* 0x0000000507077292 */ /* 0x000fe4000f8e3c3f */
[----:B------:R-:W-:Y:S02]  /*8bd0*/  USEL UR6, UR6, URZ, UP0 ;  /* 0x0000003f06067287 */ /* 0x000fe40008000000 */
[----:B------:R-:W-:Y:S01]  /*8be0*/  USEL UR12, UR12, URZ, UP1 ;  /* 0x0000003f0c0c7287 */ /* 0x000fe20008800000 */
[----:B------:R-:W-:Y:S01]  /*8bf0*/  UMOV UR5, UR8 ;  /* 0x0000000800057c82 */ /* 0x000fe20008000000 */
[----:B------:R-:W-:Y:S10]  /*8c00*/  @P1 BRA `(.L_x_25) ;  /* 0xffffffbc00601947 */ /* 0x000ff4000383ffff */
.L_x_18:
[----:B0----5:R-:W0:Y:S02]  /*8c10*/  LDC R2, c[0x0][0x28c] ;  /* 0x0000a300ff027b82 */ /* 0x021e240000000800 */
[----:B0-----:R-:W-:-:S13]  /*8c20*/  ISETP.GE.AND P1, PT, R2, 0x1, PT ;  /* 0x000000010200780c */ /* 0x001fda0003f26270 */
[----:B------:R-:W-:Y:S05]  /*8c30*/  @!P1 BRA `(.L_x_26) ;  /* 0x0000000000449947 */ /* 0x000fea0003800000 */
[----:B------:R-:W-:Y:S05]  /*8c40*/  @!P0 BRA `(.L_x_27) ;  /* 0x0000000000048947 */ /* 0x000fea0003800000 */
[----:B------:R-:W-:Y:S01]  /*8c50*/  BPT.TRAP 0x1 ;  /* 0x000000040000795c */ /* 0x000fe20000300000 */
.L_x_27:
[----:B------:R-:W-:-:S04]  /*8c60*/  UISETP.LT.AND UP0, UPT, UR44, 0x1, UPT ;  /* 0x000000012c00788c */ /* 0x000fc8000bf01270 */
[----:B------:R-:W-:Y:S02]  /*8c70*/  USEL UR6, UR44, 0x1, UP0 ;  /* 0x000000012c067887 */ /* 0x000fe40008000000 */
[----:B------:R-:W-:Y:S02]  /*8c80*/  UISETP.GT.U32.AND UP0, UPT, UR40, 0x1, UPT ;  /* 0x000000012800788c */ /* 0x000fe4000bf04070 */
[----:B------:R-:W-:-:S04]  /*8c90*/  UIADD3 UR6, UR39, UR44, -UR6 ;  /* 0x0000002c27067290 */ /* 0x000fc8000fffe806 */
[----:B------:R-:W-:Y:S01]  /*8ca0*/  UIMAD.WIDE.U32 UR4, UR6, -0x55555555, URZ ;  /* 0xaaaaaaab060478a5 */ /* 0x000fe2000f8e003f */
[----:B------:R-:W-:-:S03]  /*8cb0*/  PLOP3.LUT P0, PT, PT, PT, UP0, 0x80, 0x0 ;  /* 0x000000000000781c */ /* 0x000fc60003f0f008 */
[----:B------:R-:W-:-:S04]  /*8cc0*/  USHF.R.U32.HI UR4, URZ, 0x1, UR5 ;  /* 0x000000013f047899 */ /* 0x000fc80008011605 */
[----:B------:R-:W-:-:S06]  /*8cd0*/  UIMAD UR6, UR4, -0x3, UR6 ;  /* 0xfffffffd040678a4 */ /* 0x000fcc000f8e0206 */
[----:B------:R-:W-:-:S05]  /*8ce0*/  MOV R2, UR6 ;  /* 0x0000000600027c02 */ /* 0x000fca0008000f00 */
[----:B------:R-:W-:-:S05]  /*8cf0*/  IMAD R0, R2, 0x8, R0 ;  /* 0x0000000802007824 */ /* 0x000fca00078e0200 */
[----:B------:R-:W-:-:S04]  /*8d00*/  IADD3 R0, R0, 0x18, RZ ;  /* 0x0000001800007810 */ /* 0x000fc80007ffe0ff */
[----:B------:R-:W-:-:S04]  /*8d10*/  PRMT R0, RZ, 0x654, R0 ;  /* 0x00000654ff007816 */ /* 0x000fc80000000000 */
[----:B------:R0:W-:Y:S01]  /*8d20*/  SYNCS.ARRIVE.TRANS64.RED.A1T0 RZ, [R0+URZ], RZ ;  /* 0x000000ff00ff79a7 */ /* 0x0001e2000810043f */
[----:B------:R-:W-:Y:S05]  /*8d30*/  @P0 BRA `(.L_x_26) ;  /* 0x0000000000040947 */ /* 0x000fea0003800000 */
[----:B------:R-:W-:Y:S01]  /*8d40*/  BPT.TRAP 0x1 ;  /* 0x000000040000795c */ /* 0x000fe20000300000 */
.L_x_26:
[----:B------:R-:W1:Y:S01]  /*8d50*/  S2R R6, SR_TID.X ;  /* 0x0000000000067919 */ /* 0x000e620000002100 */
[----:B------:R-:W-:Y:S01]  /*8d60*/  IMAD.MOV.U32 R13, RZ, RZ, 0x6540 ;  /* 0x00006540ff0d7424 */ /* 0x000fe200078e00ff */
[----:B------:R-:W-:Y:S02]  /*8d70*/  UIMAD.WIDE UR8, UR41, 0x100, URZ ;  /* 0x00000100290878a5 */ /* 0x000fe4000f8e023f */
[----:B------:R-:W-:Y:S01]  /*8d80*/  USHF.R.S32.HI UR10, URZ, 0x1f, UR43 ;  /* 0x0000001f3f0a7899 */ /* 0x000fe2000801142b */
[----:B------:R-:W-:Y:S01]  /*8d90*/  ULDC.64 UR6, c[0x0][0x5d0] ;  /* 0x0001740000067ab9 */ /* 0x000fe20000000a00 */
[----:B------:R-:W-:Y:S02]  /*8da0*/  USHF.L.U32 UR41, UR41, 0x8, URZ ;  /* 0x0000000829297899 */ /* 0x000fe4000800063f */
[----:B------:R-:W-:Y:S02]  /*8db0*/  UIMAD UR4, UR10, UR6, URZ ;  /* 0x000000060a0472a4 */ /* 0x000fe4000f8e023f */
[----:B------:R-:W-:-:S02]  /*8dc0*/  UIADD3 UR39, UR44, UR39, URZ ;  /* 0x000000272c277290 */ /* 0x000fc4000fffe03f */
[----:B------:R-:W-:Y:S02]  /*8dd0*/  UIMAD UR4, UR43, UR7, UR4 ;  /* 0x000000072b0472a4 */ /* 0x000fe4000f8e0204 */
[----:B------:R-:W-:Y:S02]  /*8de0*/  UISETP.GT.U32.AND UP1, UPT, UR39, 0x2, UPT ;  /* 0x000000022700788c */ /* 0x000fe4000bf24070 */
[----:B------:R-:W-:Y:S02]  /*8df0*/  UISETP.GE.U32.AND UP2, UPT, UR44, 0x3, UPT ;  /* 0x000000032c00788c */ /* 0x000fe4000bf46070 */
[----:B------:R-:W-:Y:S01]  /*8e00*/  UISETP.LT.U32.AND UP1, UPT, UR44, 0x3, UP1 ;  /* 0x000000032c00788c */ /* 0x000fe20008f21070 */
[--C-:B-1----:R-:W-:Y:S02]  /*8e10*/  SHF.R.U32.HI R2, RZ, 0x7, R6.reuse ;  /* 0x00000007ff027819 */ /* 0x102fe40000011606 */
[----:B------:R-:W-:Y:S02]  /*8e20*/  SHF.R.U32.HI R3, RZ, 0x2, R6 ;  /* 0x00000002ff037819 */ /* 0x000fe40000011606 */
[----:B------:R-:W-:-:S02]  /*8e30*/  LOP3.LUT R2, R2, 0x1, RZ, 0xc0, !PT ;  /* 0x0000000102027812 */ /* 0x000fc400078ec0ff */
[C---:B------:R-:W-:Y:S02]  /*8e40*/  SHF.L.U32 R12, R6.reuse, 0x1, RZ ;  /* 0x00000001060c7819 */ /* 0x040fe400000006ff */
[----:B------:R-:W-:Y:S01]  /*8e50*/  LOP3.LUT R4, R6, 0x60, RZ, 0xc0, !PT ;  /* 0x0000006006047812 */ /* 0x000fe200078ec0ff */
[----:B------:R-:W-:Y:S01]  /*8e60*/  IMAD.SHL.U32 R158, R2, 0x40, RZ ;  /* 0x00000040029e7824 */ /* 0x000fe200078e00ff */
[----:B------:R-:W-:Y:S02]  /*8e70*/  LOP3.LUT R3, R3, 0x7, RZ, 0xc0, !PT ;  /* 0x0000000703037812 */ /* 0x000fe400078ec0ff */
[----:B------:R-:W-:Y:S02]  /*8e80*/  LOP3.LUT R12, R12, 0x6, RZ, 0xc0, !PT ;  /* 0x000000060c0c7812 */ /* 0x000fe400078ec0ff */
[----:B------:R-:W-:Y:S02]  /*8e90*/  SHF.R.U32.HI R4, RZ, 0x1, R4 ;  /* 0x00000001ff047819 */ /* 0x000fe40000011604 */
[----:B------:R-:W-:-:S02]  /*8ea0*/  LOP3.LUT R158, R158, 0x40, R3, 0xe2, !PT ;  /* 0x000000409e9e7812 */ /* 0x000fc400078ee203 */
[----:B------:R-:W-:Y:S01]  /*8eb0*/  PRMT R12, R12, R13, UR42 ;  /* 0x0000002a0c0c7e16 */ /* 0x000fe2000800000d */
[----:B------:R-:W-:Y:S01]  /*8ec0*/  USHF.L.U32 UR42, UR42, 0x8, URZ ;  /* 0x000000082a2a7899 */ /* 0x000fe2000800063f */
[----:B0-----:R-:W-:Y:S01]  /*8ed0*/  IADD3 R0, RZ, -R4, -R3 ;  /* 0x80000004ff007210 */ /* 0x001fe20007ffe803 */
[----:B------:R-:W-:Y:S01]  /*8ee0*/  IMAD.MOV.U32 R3, RZ, RZ, -0x2 ;  /* 0xfffffffeff037424 */ /* 0x000fe200078e00ff */
[----:B------:R-:W-:Y:S02]  /*8ef0*/  LOP3.LUT R158, R158, UR8, R4, 0xfe, !PT ;  /* 0x000000089e9e7c12 */ /* 0x000fe4000f8efe04 */
[----:B------:R-:W-:Y:S01]  /*8f00*/  SHF.R.S32.HI R13, RZ, 0x1f, R12 ;  /* 0x0000001fff0d7819 */ /* 0x000fe2000001140c */
[----:B------:R-:W-:Y:S01]  /*8f10*/  IMAD R0, R2, -0x40, R0 ;  /* 0xffffffc002007824 */ /* 0x000fe200078e0200 */
[----:B------:R-:W-:Y:S01]  /*8f20*/  MOV R4, UR6 ;  /* 0x0000000600047c02 */ /* 0x000fe20008000f00 */
[----:B------:R-:W-:Y:S02]  /*8f30*/  ULDC UR6, c[0x0][0x284] ;  /* 0x0000a10000067ab9 */ /* 0x000fe40000000800 */
[----:B------:R-:W-:-:S02]  /*8f40*/  MOV R19, UR6 ;  /* 0x0000000600137c02 */ /* 0x000fc40008000f00 */
[----:B------:R-:W-:Y:S02]  /*8f50*/  IMAD.WIDE.U32 R4, R4, UR43, R12 ;  /* 0x0000002b04047c25 */ /* 0x000fe4000f8e000c */
[----:B------:R-:W-:Y:S02]  /*8f60*/  IADD3 R19, R19, -UR41, R0 ;  /* 0x8000002913137c10 */ /* 0x000fe4000fffe000 */
[----:B------:R-:W-:Y:S01]  /*8f70*/  VIADD R5, R5, UR4 ;  /* 0x0000000405057c36 */ /* 0x000fe20008000000 */
[----:B------:R-:W-:Y:S01]  /*8f80*/  ULDC UR4, c[0x0][0x288] ;  /* 0x0000a20000047ab9 */ /* 0x000fe20000000800 */
[----:B------:R-:W-:Y:S01]  /*8f90*/  LOP3.LUT R0, R6, 0x3, RZ, 0xc0, !PT ;  /* 0x0000000306007812 */ /* 0x000fe200078ec0ff */
[----:B------:R-:W-:-:S04]  /*8fa0*/  UISETP.GE.AND UP0, UPT, UR42, UR4, UPT ;  /* 0x000000042a00728c */ /* 0x000fc8000bf06270 */
[----:B------:R-:W-:Y:S01]  /*8fb0*/  UISETP.GE.OR UP0, UPT, UR41, UR6, UP0 ;  /* 0x000000062900728c */ /* 0x000fe20008706670 */
[----:B------:R-:W-:Y:S01]  /*8fc0*/  IMAD R0, R0, R3, UR4 ;  /* 0x0000000400007e24 */ /* 0x000fe2000f8e0203 */
[----:B------:R-:W-:Y:S02]  /*8fd0*/  UIMAD.WIDE.U32 UR4, UR39, -0x55555555, URZ ;  /* 0xaaaaaaab270478a5 */ /* 0x000fe4000f8e003f */
[----:B------:R-:W-:Y:S02]  /*8fe0*/  USEL UR6, URZ, 0x1, !UP1 ;  /* 0x000000013f067887 */ /* 0x000fe4000c800000 */
[----:B------:R-:W-:Y:S01]  /*8ff0*/  PLOP3.LUT P0, PT, PT, PT, UP0, 0x80, 0x0 ;  /* 0x000000000000781c */ /* 0x000fe20003f0f008 */
[----:B------:R-:W-:Y:S01]  /*9000*/  USHF.R.U32.HI UR4, URZ, 0x1, UR5 ;  /* 0x000000013f047899 */ /* 0x000fe20008011605 */
[----:B------:R-:W-:Y:S01]  /*9010*/  IADD3 R0, R0, -UR42, RZ ;  /* 0x8000002a00007c10 */ /* 0x000fe2000fffe0ff */
[----:B------:R-:W-:Y:S02]  /*9020*/  ULOP3.LUT UR38, UR38, UR6, URZ, 0x3c, !UPT ;  /* 0x0000000626267292 */ /* 0x000fe4000f8e3c3f */
[----:B------:R-:W-:-:S02]  /*9030*/  UIMAD UR39, UR4, -0x3, UR39 ;  /* 0xfffffffd042778a4 */ /* 0x000fc4000f8e0227 */
[----:B------:R-:W-:Y:S01]  /*9040*/  @UP2 ULOP3.LUT UR38, UR38, 0x1, UR4, 0x78, !UPT ;  /* 0x0000000126262892 */ /* 0x000fe2000f8e7804 */
[----:B------:R-:W-:-:S05]  /*9050*/  UMOV UR41, 0xffffffff ;  /* 0xffffffff00297882 */ /* 0x000fca0000000000 */
[----:B------:R-:W-:Y:S06]  /*9060*/  @P0 BRA `(.L_x_28) ;  /* 0x000000d000f80947 */ /* 0x000fec0003800000 */
[----:B------:R-:W0:Y:S01]  /*9070*/  LDC.64 R2, c[0x0][0x5c8] ;  /* 0x00017200ff027b82 */ /* 0x000e220000000a00 */
[----:B------:R-:W-:Y:S01]  /*9080*/  ULDC.64 UR4, c[0x0][0x5c0] ;  /* 0x0001700000047ab9 */ /* 0x000fe20000000a00 */
[----:B------:R-:W-:Y:S01]  /*9090*/  BSSY B0, `(.L_x_28) ;  /* 0x0000d3b000007945 */ /* 0x000fe20003800000 */
[C---:B0-----:R-:W-:Y:S01]  /*90a0*/  IMAD R6, R2.reuse, UR9, RZ ;  /* 0x0000000902067c24 */ /* 0x041fe2000f8e02ff */
[----:B------:R-:W-:Y:S01]  /*90b0*/  SHF.L.U32 R8, R2, 0x3, RZ ;  /* 0x0000000302087819 */ /* 0x000fe200000006ff */
[----:B------:R-:W-:Y:S01]  /*90c0*/  IMAD.WIDE.U32 R4, R158, R2, R4 ;  /* 0x000000029e047225 */ /* 0x000fe200078e0004 */
[----:B------:R-:W-:-:S03]  /*90d0*/  SHF.L.U64.HI R9, R2, 0x3, R3 ;  /* 0x0000000302097819 */ /* 0x000fc60000010203 */
[----:B------:R-:W-:Y:S01]  /*90e0*/  IMAD R6, R158, R3, R6 ;  /* 0x000000039e067224 */ /* 0x000fe200078e0206 */
[----:B------:R-:W-:-:S03]  /*90f0*/  IADD3 R4, P0, R4, UR4, RZ ;  /* 0x0000000404047c10 */ /* 0x000fc6000ff1e0ff */
[----:B------:R-:W-:Y:S01]  /*9100*/  IMAD.IADD R6, R5, 0x1, R6 ;  /* 0x0000000105067824 */ /* 0x000fe200078e0206 */
[----:B------:R-:W-:-:S04]  /*9110*/  IADD3 R10, P1, R8, R4, RZ ;  /* 0x00000004080a7210 */ /* 0x000fc80007f3e0ff */
[----:B------:R-:W-:Y:S02]  /*9120*/  IADD3.X R5, R6, UR5, RZ, P0, !PT ;  /* 0x0000000506057c10 */ /* 0x000fe400087fe4ff */
[----:B------:R-:W-:-:S03]  /*9130*/  LEA R6, P0, R2, R4, 0x7 ;  /* 0x0000000402067211 */ /* 0x000fc600078038ff */
[----:B------:R-:W-:Y:S01]  /*9140*/  IMAD.X R11, R9, 0x1, R5, P1 ;  /* 0x00000001090b7824 */ /* 0x000fe200008e0605 */
[----:B------:R-:W-:Y:S02]  /*9150*/  LEA.HI.X R7, R2, R5, R3, 0x7, P0 ;  /* 0x0000000502077211 */ /* 0x000fe400000f3c03 */
[----:B------:R-:W-:Y:S02]  /*9160*/  ISETP.NE.AND P0, PT, R18, RZ, PT ;  /* 0x000000ff1200720c */ /* 0x000fe40003f05270 */
[----:B------:R-:W-:-:S04]  /*9170*/  IADD3 R8, P2, R8, R6, RZ ;  /* 0x0000000608087210 */ /* 0x000fc80007f5e0ff */
[----:B------:R-:W-:-:S07]  /*9180*/  IADD3.X R9, R9, R7, RZ, P2, !PT ;  /* 0x0000000709097210 */ /* 0x000fce00017fe4ff */
[----:B------:R-:W-:Y:S05]  /*9190*/  @!P0 BRA `(.L_x_29) ;  /* 0x0000009800988947 */ /* 0x000fea0003800000 */
[----:B------:R-:W0:Y:S01]  /*91a0*/  LDC.64 R20, c[0x0][0x5b0] ;  /* 0x00016c00ff147b82 */ /* 0x000e220000000a00 */
[----:B------:R-:W-:Y:S01]  /*91b0*/  ULDC.64 UR6, c[0x0][0x5b8] ;  /* 0x00016e0000067ab9 */ /* 0x000fe20000000a00 */
[----:B------:R-:W-:Y:S01]  /*91c0*/  ISETP.GE.AND P1, PT, R19, 0x1, PT ;  /* 0x000000011300780c */ /* 0x000fe20003f26270 */
[----:B------:R-:W-:Y:S02]  /*91d0*/  UIMAD UR4, UR10, UR6, URZ ;  /* 0x000000060a0472a4 */ /* 0x000fe4000f8e023f */
[----:B------:R-:W-:Y:S01]  /*91e0*/  IMAD.U32 R154, RZ, RZ, UR6 ;  /* 0x00000006ff9a7e24 */ /* 0x000fe2000f8e00ff */
[----:B------:R-:W-:Y:S01]  /*91f0*/  BSSY B1, `(.L_x_30) ;  /* 0x000000e000017945 */ /* 0x000fe20003800000 */
[----:B------:R-:W-:Y:S01]  /*9200*/  ISETP.LT.OR P2, PT, R0, 0x1, !P1 ;  /* 0x000000010000780c */ /* 0x000fe20004f41670 */
[----:B------:R-:W-:Y:S01]  /*9210*/  UIMAD UR4, UR43, UR7, UR4 ;  /* 0x000000072b0472a4 */ /* 0x000fe2000f8e0204 */
[----:B------:R-:W1:Y:S01]  /*9220*/  LDC.64 R22, c[0x0][0x5a8] ;  /* 0x00016a00ff167b82 */ /* 0x000e620000000a00 */
[----:B------:R-:W-:-:S04]  /*9230*/  IMAD.WIDE.U32 R154, R154, UR43, R12 ;  /* 0x0000002b9a9a7c25 */ /* 0x000fc8000f8e000c */
[----:B------:R-:W-:Y:S01]  /*9240*/  IMAD.MOV.U32 R152, RZ, RZ, R154 ;  /* 0x000000ffff987224 */ /* 0x000fe200078e009a */
[----:B------:R-:W-:Y:S01]  /*9250*/  IADD3 R153, R155, UR4, RZ ;  /* 0x000000049b997c10 */ /* 0x000fe2000fffe0ff */
[----:B0-----:R-:W-:Y:S02]  /*9260*/  IMAD R159, R20, UR9, RZ ;  /* 0x00000009149f7c24 */ /* 0x001fe4000f8e02ff */
[----:B------:R-:W-:-:S04]  /*9270*/  IMAD.WIDE.U32 R2, R158, R20, R152 ;  /* 0x000000149e027225 */ /* 0x000fc800078e0098 */
[----:B------:R-:W-:Y:S01]  /*9280*/  IMAD R159, R158, R21, R159 ;  /* 0x000000159e9f7224 */ /* 0x000fe200078e029f */
[----:B-1----:R-:W-:-:S04]  /*9290*/  IADD3 R14, P0, R2, R22, RZ ;  /* 0x00000016020e7210 */ /* 0x002fc80007f1e0ff */
[----:B------:R-:W-:Y:S01]  /*92a0*/  IADD3.X R15, R23, R3, R159, P0, !PT ;  /* 0x00000003170f7210 */ /* 0x000fe200007fe49f */
[----:B------:R-:W-:Y:S08]  /*92b0*/  @P2 BRA `(.L_x_31) ;  /* 0x0000000000042947 */ /* 0x000ff00003800000 */
[----:B------:R0:W5:Y:S02]  /*92c0*/  LDG.E.U8 R16, desc[UR36][R14.64] ;  /* 0x000000240e107981 */ /* 0x000164000c1e1100 */
.L_x_31:
[----:B------:R-:W-:Y:S05]  /*92d0*/  BSYNC B1 ;  /* 0x0000000000017941 */ /* 0x000fea0003800000 */
.L_x_30:
[----:B------:R-:W2:Y:S01]  /*92e0*/  LDL.LU R3, [R1] ;  /* 0x0000000001037983 */ /* 0x000ea20000300800 */
[----:B-----5:R-:W-:Y:S01]  /*92f0*/  LOP3.LUT R2, R16, 0xffff, RZ, 0xc0, !PT ;  /* 0x0000ffff10027812 */ /* 0x020fe200078ec0ff */
[----:B------:R-:W-:Y:S01]  /*9300*/  BSSY B1, `(.L_x_32) ;  /* 0x000000a000017945 */ /* 0x000fe20003800000 */
[----:B------:R-:W-:Y:S02]  /*9310*/  ISETP.LT.OR P0, PT, R0, 0x2, !P1 ;  /* 0x000000020000780c */ /* 0x000fe40004f01670 */
[----:B------:R-:W-:-:S05]  /*9320*/  PRMT R2, R2, 0x8880, RZ ;  /* 0x0000888002027816 */ /* 0x000fca00000000ff */
[----:B------:R-:W-:-:S04]  /*9330*/  IMAD R2, R2, R18, RZ ;  /* 0x0000001202027224 */ /* 0x000fc800078e02ff */
[----:B--2---:R-:W-:-:S05]  /*9340*/  @!P2 IMAD R3, R3, R17, R2 ;  /* 0x000000110303a224 */ /* 0x004fca00078e0202 */
[----:B------:R1:W-:Y:S01]  /*9350*/  @!P2 STG.E.U8 desc[UR36][R4.64], R3 ;  /* 0x000000030400a986 */ /* 0x0003e2000c101124 */
[----:B------:R-:W-:Y:S05]  /*9360*/  @P0 BRA `(.L_x_33) ;  /* 0x00000000000c0947 */ /* 0x000fea0003800000 */
[----:B------:R-:W2:Y:S02]  /*9370*/  LDG.E.U8 R16, desc[UR36][R14.64+0x1] ;  /* 0x000001240e107981 */ /* 0x000ea4000c1e1100 */
[----:B--2---:R-:W-:-:S05]  /*9380*/  PRMT R2, R16, 0x8880, RZ ;  /* 0x0000888010027816 */ /* 0x004fca00000000ff */
[----:B------:R-:W-:-:S07]  /*9390*/  IMAD R2, R2, R18, RZ ;  /* 0x0000001202027224 */ /* 0x000fce00078e02ff */
.L_x_33:
[----:B------:R-:W-:Y:S05]  /*93a0*/  BSYNC B1 ;  /* 0x0000000000017941 */ /* 0x000fea0003800000 */
.L_x_32:
[----:B-1----:R-:W2:Y:S01]  /*93b0*/  LDL.LU R3, [R1+0x4] ;  /* 0x0000040001037983 */ /* 0x002ea20000300800 */
[C---:B------:R-:W-:Y:S01]  /*93c0*/  SHF.L.U64.HI R157, R20.reuse, 0x3, R21 ;  /* 0x00000003149d7819 */ /* 0x040fe20000010215 */
[----:B------:R-:W-:Y:S01]  /*93d0*/  BSSY B1, `(.L_x_34) ;  /* 0x000000e000017945 */ /* 0x000fe20003800000 */
[----:B------:R-:W-:-:S05]  /*93e0*/  SHF.L.U32 R156, R20, 0x3, RZ ;  /* 0x00000003149c7819 */ /* 0x000fca00000006ff */
[----:B------:R-:W-:-:S04]  /*93f0*/  IMAD.WIDE.U32 R12, R158, R20, R156 ;  /* 0x000000149e0c7225 */ /* 0x000fc800078e009c */
[----:B------:R-:W-:Y:S01]  /*9400*/  IMAD.IADD R159, R159, 0x1, R13 ;  /* 0x000000019f9f7824 */ /* 0x000fe200078e020d */
[----:B------:R-:W-:-:S04]  /*9410*/  IADD3 R12, P2, P3, R154, R22, R12 ;  /* 0x000000169a0c7210 */ /* 0x000fc80007b5e00c */
[----:B------:R-:W-:Y:S01]  /*9420*/  IADD3.X R13, R153, R23, R159, P2, P3 ;  /* 0x00000017990d7210 */ /* 0x000fe200017e649f */
[----:B--2---:R-:W-:-:S05]  /*9430*/  @!P0 IMAD R3, R3, R17, R2 ;  /* 0x0000001103038224 */ /* 0x004fca00078e0202 */
[----:B------:R1:W-:Y:S01]  /*9440*/  @!P0 STG.E.U8 desc[UR36][R4.64+0x1], R3 ;  /* 0x0000010304008986 */ /* 0x0003e2000c101124 */
[----:B------:R-:W-:-:S04]  /*9450*/  ISETP.GE.AND P0, PT, R19, 0x9, PT ;  /* 0x000000091300780c */ /* 0x000fc80003f06270 */
[----:B------:R-:W-:-:S13]  /*9460*/  ISETP.LT.OR P4, PT, R0, 0x1, !P0 ;  /* 0x000000010000780c */ /* 0x000fda0004781670 */
[----:B-1----:R-:W-:Y:S05]  /*9470*/  @P4 BRA `(.L_x_35) ;  /* 0x00000000000c4947 */ /* 0x002fea0003800000 */
[----:B------:R-:W2:Y:S02]  /*9480*/  LDG.E.U8 R16, desc[UR36][R12.64] ;  /* 0x000000240c107981 */ /* 0x000ea4000c1e1100 */
[----:B--2---:R-:W-:-:S05]  /*9490*/  PRMT R2, R16, 0x8880, RZ ;  /* 0x0000888010027816 */ /* 0x004fca00000000ff */
[----:B------:R-:W-:-:S07]  /*94a0*/  IMAD R2, R2, R18, RZ ;  /* 0x0000001202027224 */ /* 0x000fce00078e02ff */
.L_x_35:
[----:B------:R-:W-:Y:S05]  /*94b0*/  BSYNC B1 ;  /* 0x0000000000017941 */ /* 0x000fea0003800000 */
.L_x_34:
[----:B------:R-:W2:Y:S01]  /*94c0*/  LDL.LU R3, [R1+0x8] ;  /* 0x0000080001037983 */ /* 0x000ea20000300800 */
[----:B------:R-:W-:Y:S01]  /*94d0*/  ISETP.LT.OR P2, PT, R0, 0x2, !P0 ;  /* 0x000000020000780c */ /* 0x000fe20004741670 */
[----:B------:R-:W-:Y:S01]  /*94e0*/  BSSY B1, `(.L_x_36) ;  /* 0x0000007000017945 */ /* 0x000fe20003800000 */
[----:B--2---:R-:W-:-:S05]  /*94f0*/  @!P4 IMAD R3, R3, R17, R2 ;  /* 0x000000110303c224 */ /* 0x004fca00078e0202 */
[----:B------:R1:W-:Y:S06]  /*9500*/  @!P4 STG.E.U8 desc[UR36][R10.64], R3 ;  /* 0x000000030a00c986 */ /* 0x0003ec000c101124 */
[----:B------:R-:W-:Y:S05]  /*9510*/  @P2 BRA `(.L_x_37) ;  /* 0x00000000000c2947 */ /* 0x000fea0003800000 */
[----:B------:R-:W2:Y:S02]  /*9520*/  LDG.E.U8 R16, desc[UR36][R12.64+0x1] ;  /* 0x000001240c107981 */ /* 0x000ea4000c1e1100 */
[----:B--2---:R-:W-:-:S05]  /*9530*/  PRMT R2, R16, 0x8880, RZ ;  /* 0x0000888010027816 */ /* 0x004fca00000000ff */
[----:B------:R-:W-:-:S07]  /*9540*/  IMAD R2, R2, R18, RZ ;  /* 0x0000001202027224 */ /* 0x000fce00078e02ff */
.L_x_37:
[----:B------:R-:W-:Y:S05]  /*9550*/  BSYNC B1 ;  /* 0x0000000000017941 */ /* 0x000fea0003800000 */
.L_x_36:
[----:B-1----:R-:W2:Y:S01]  /*9560*/  LDL.LU R3, [R1+0xc] ;  /* 0x00000c0001037983 */ /* 0x002ea20000300800 */
[----:B------:R-:W-:Y:S01]  /*9570*/  BSSY B1, `(.L_x_38) ;  /* 0x0000009000017945 */ /* 0x000fe20003800000 */
[----:B------:R-:W-:Y:S01]  /*9580*/  ISETP.LT.OR P3, PT, R0, 0xa, !P1 ;  /* 0x0000000a0000780c */ /* 0x000fe20004f61670 */
[----:B--2---:R-:W-:-:S05]  /*9590*/  @!P2 IMAD R3, R3, R17, R2 ;  /* 0x000000110303a224 */ /* 0x004fca00078e0202 */
[----:B------:R1:W-:Y:S01]  /*95a0*/  @!P2 STG.E.U8 desc[UR36][R10.64+0x1], R3 ;  /* 0x000001030a00a986 */ /* 0x0003e2000c101124 */
[----:B------:R-:W-:-:S13]  /*95b0*/  ISETP.LT.OR P2, PT, R0, 0x9, !P1 ;  /* 0x000000090000780c */ /* 0x000fda0004f41670 */
[----:B-1----:R-:W-:Y:S05]  /*95c0*/  @P2 BRA `(.L_x_39) ;  /* 0x00000000000c2947 */ /* 0x002fea0003800000 */
[----:B------:R-:W2:Y:S02]  /*95d0*/  LDG.E.U8 R16, desc[UR36][R14.64+0x8] ;  /* 0x000008240e107981 */ /* 0x000ea4000c1e1100 */
[----:B--2---:R-:W-:-:S05]  /*95e0*/  PRMT R2, R16, 0x8880, RZ ;  /* 0x0000888010027816 */ /* 0x004fca00000000ff */
[----:B------:R-:W-:-:S07]  /*95f0*/  IMAD R2, R2, R18, RZ ;  /* 0x0000001202027224 */ /* 0x000fce00078e02ff */
.L_x_39:
[----:B------:R-:W-:Y:S05]  /*9600*/  BSYNC B1 ;  /* 0x0000000000017941 */ /* 0x000fea0003800000 */
.L_x_38:
[----:B------:R-:W2:Y:S01]  /*9610*/  LDL.LU R3, [R1+0x10] ;  /* 0x0000100001037983 */ /* 0x000ea20000300800 */
[----:B------:R-:W-:Y:S01]  /*9620*/  BSSY B1, `(.L_x_40) ;  /* 0x0000007000017945 */ /* 0x000fe20003800000 */
[----:B--2---:R-:W-:-:S05]  /*9630*/  @!P2 IMAD R3, R3, R17, R2 ;  /* 0x000000110303a224 */ /* 0x004fca00078e0202 */
[----:B------:R1:W-:Y:S01]  /*9640*/  @!P2 STG.E.U8 desc[UR36][R4.64+0x8], R3 ;  /* 0x000008030400a986 */ /* 0x0003e2000c101124 */
[----:B------:R-:W-:Y:S05]  /*9650*/  @P3 BRA `(.L_x_41) ;  /* 0x00000000000c3947 */ /* 0x000fea0003800000 */
[----:B------:R-:W2:Y:S02]  /*9660*/  LDG.E.U8 R16, desc[UR36][R14.64+0x9] ;  /* 0x000009240e107981 */ /* 0x000ea4000c1e1100 */
[----:B--2---:R-:W-:-:S05]  /*9670*/  PRMT R2, R16, 0x8880, RZ ;  /* 0x0000888010027816 */ /* 0x004fca00000000ff */
[----:B------:R-:W-:-:S07]  /*9680*/  IMAD R2, R2, R18, RZ ;  /* 0x0000001202027224 */ /* 0x000fce00078e02ff */
.L_x_41:
[----:B------:R-:W-:Y:S05]  /*9690*/  BSYNC B1 ;  /* 0x0000000000017941 */ /* 0x000fea0003800000 */
.L_x_40:
[----:B-1----:R-:W2:Y:S01]  /*96a0*/  LDL.LU R3, [R1+0x14] ;  /* 0x0000140001037983 */ /* 0x002ea20000300800 */
[C---:B------:R-:W-:Y:S01]  /*96b0*/  ISETP.LT.OR P2, PT, R0.reuse, 0x9, !P0 ;  /* 0x000000090000780c */ /* 0x040fe20004741670 */
[----:B------:R-:W-:Y:S01]  /*96c0*/  BSSY B1, `(.L_x_42) ;  /* 0x000000b000017945 */ /* 0x000fe20003800000 */
[C---:B------:R-:W-:Y:S02]  /*96d0*/  ISETP.LT.OR P4, PT, R0.reuse, 0x11, !P1 ;  /* 0x000000110000780c */ /* 0x040fe40004f81670 */
[C---:B------:R-:W-:Y:S02]  /*96e0*/  ISETP.LT.OR P5, PT, R0.reuse, 0x12, !P1 ;  /* 0x000000120000780c */ /* 0x040fe40004fa1670 */
[----:B------:R-:W-:Y:S01]  /*96f0*/  ISETP.LT.OR P6, PT, R0, 0x11, !P0 ;  /* 0x000000110000780c */ /* 0x000fe200047c1670 */
[----:B--2---:R-:W-:-:S05]  /*9700*/  @!P3 IMAD R3, R3, R17, R2 ;  /* 0x000000110303b224 */ /* 0x004fca00078e0202 */
[----:B------:R1:W-:Y:S01]  /*9710*/  @!P3 STG.E.U8 desc[UR36][R4.64+0x9], R3 ;  /* 0x000009030400b986 */ /* 0x0003e2000c101124 */
[----:B------:R-:W-:Y:S01]  /*9720*/  ISETP.LT.OR P3, PT, R0, 0xa, !P0 ;  /* 0x0000000a0000780c */ /* 0x000fe20004761670 */
[----:B------:R-:W-:-:S12]  /*9730*/  @P2 BRA `(.L_x_43) ;  /* 0x00000000000c2947 */ /* 0x000fd80003800000 */
[----:B------:R-:W2:Y:S02]  /*9740*/  LDG.E.U8 R16, desc[UR36][R12.64+0x8] ;  /* 0x000008240c107981 */ /* 0x000ea4000c1e1100 */
[----:B--2---:R-:W-:-:S05]  /*9750*/  PRMT R2, R16, 0x8880, RZ ;  /* 0x0000888010027816 */ /* 0x004fca00000000ff */
[----:B------:R-:W-:-:S07]  /*9760*/  IMAD R2, R2, R18, RZ ;  /* 0x0000001202027224 */ /* 0x000fce00078e02ff */
.L_x_43:
[----:B------:R-:W-:Y:S05]  /*9770*/  BSYNC B1 ;  /* 0x0000000000017941 */ /* 0x000fea0003800000 */
.L_x_42:
[----:B-1----:R-:W2:Y:S01]  /*9780*/  LDL.LU R3, [R1+0x18] ;  /* 0x0000180001037983 */ /* 0x002ea20000300800 */
[----:B------:R-:W-:Y:S01]  /*9790*/  BSSY B1, `(.L_x_44) ;  /* 0x0000007000017945 */ /* 0x000fe20003800000 */
[----:B--2---:R-:W-:-:S05]  /*97a0*/  @!P2 IMAD R3, R3, R17, R2 ;  /* 0x000000110303a224 */ /* 0x004fca00078e0202 */
[----:B------:R1:W-:Y:S01]  /*97b0*/  @!P2 STG.E.U8 desc[UR36][R10.64+0x8], R3 ;  /* 0x000008030a00a986 */ /* 0x0003e2000c101124 */
[----:B------:R-:W-:Y:S05]  /*97c0*/  @P3 BRA `(.L_x_45) ;  /* 0x00000000000c3947 */ /* 0x000fea0003800000 */
[----:B------:R-:W2:Y:S02]  /*97d0*/  LDG.E.U8 R16, desc[UR36][R12.64+0x9] ;  /* 0x000009240c107981 */ /* 0x000ea4000c1e1100 */
[----:B--2---:R-:W-:-:S05]  /*97e0*/  PRMT R2, R16, 0x8880, RZ ;  /* 0x0000888010027816 */ /* 0x004fca00000000ff */
[----:B------:R-:W-:-:S07]  /*97f0*/  IMAD R2, R2, R18, RZ ;  /* 0x0000001202027224 */ /* 0x000fce00078e02ff */
.L_x_45:
[----:B------:R-:W-:Y:S05]  /*9800*/  BSYNC B1 ;  /* 0x0000000000017941 */ /* 0x000fea0003800000 */
.L_x_44:
        /* <DEDUP_REMOVED lines=8> */
.L_x_47:
[----:B------:R-:W-:Y:S05]  /*9890*/  BSYNC B1 ;  /* 0x0000000000017941 */ /* 0x000fea0003800000 */
.L_x_46:
        /* <DEDUP_REMOVED lines=8> */
.L_x_49:
[----:B------:R-:W-:Y:S05]  /*9920*/  BSYNC B1 ;  /* 0x0000000000017941 */ /* 0x000fea0003800000 */
.L_x_48:
        /* <DEDUP_REMOVED lines=8> */
.L_x_51:
[----:B------:R-:W-:Y:S05]  /*99b0*/  BSYNC B1 ;  /* 0x0000000000017941 */ /* 0x000fea0003800000 */
.L_x_50:
        /* <DEDUP_REMOVED lines=13> */
.L_x_53:
[----:B------:R-:W-:Y:S05]  /*9a90*/  BSYNC B1 ;  /* 0x0000000000017941 */ /* 0x000fea0003800000 */
.L_x_52:
        /* <DEDUP_REMOVED lines=8> */
.L_x_55:
[----:B------:R-:W-:Y:S05]  /*9b20*/  BSYNC B1 ;  /* 0x0000000000017941 */ /* 0x000fea0003800000 */
.L_x_54:
        /* <DEDUP_REMOVED lines=8> */
.L_x_57:
[----:B------:R-:W-:Y:S05]  /*9bb0*/  BSYNC B1 ;  /* 0x0000000000017941 */ /* 0x000fea0003800000 */
.L_x_56:
        /* <DEDUP_REMOVED lines=8> */
.L_x_59:
[----:B------:R-:W-:Y:S05]  /*9c40*/  BSYNC B1 ;  /* 0x0000000000017941 */ /* 0x000fea0003800000 */
.L_x_58:
        /* <DEDUP_REMOVED lines=8> */
.L_x_61:
[----:B------:R-:W-:Y:S05]  /*9cd0*/  BSYNC B1 ;  /* 0x0000000000017941 */ /* 0x000fea0003800000 */
.L_x_60:
        /* <DEDUP_REMOVED lines=13> */
.L_x_63:
[----:B------:R-:W-:Y:S05]  /*9db0*/  BSYNC B1 ;  /* 0x0000000000017941 */ /* 0x000fea0003800000 */
.L_x_62:
        /* <DEDUP_REMOVED lines=8> */
.L_x_65:
[----:B------:R-:W-:Y:S05]  /*9e40*/  BSYNC B1 ;  /* 0x0000000000017941 */ /* 0x000fea0003800000 */
.L_x_64:
        /* <DEDUP_REMOVED lines=8> */
.L_x_67:
[----:B------:R-:W-:Y:S05]  /*9ed0*/  BSYNC B1 ;  /* 0x0000000000017941 */ /* 0x000fea0003800000 */
.L_x_66:
        /* <DEDUP_REMOVED lines=8> */
.L_x_69:
[----:B------:R-:W-:Y:S05]  /*9f60*/  BSYNC B1 ;  /* 0x0000000000017941 */ /* 0x000fea0003800000 */
.L_x_68:
        /* <DEDUP_REMOVED lines=8> */
.L_x_71:
[----:B------:R-:W-:Y:S05]  /*9ff0*/  BSYNC B1 ;  /* 0x0000000000017941 */ /* 0x000fea0003800000 */
.L_x_70:
        /* <DEDUP_REMOVED lines=13> */
.L_x_73:
[----:B------:R-:W-:Y:S05]  /*a0d0*/  BSYNC B1 ;  /* 0x0000000000017941 */ /* 0x000fea0003800000 */
.L_x_72:
        /* <DEDUP_REMOVED lines=8> */
.L_x_75:
[----:B------:R-:W-:Y:S05]  /*a160*/  BSYNC B1 ;  /* 0x0000000000017941 */ /* 0x000fea0003800000 */
.L_x_74:
        /* <DEDUP_REMOVED lines=8> */
.L_x_77:
[----:B------:R-:W-:Y:S05]  /*a1f0*/  BSYNC B1 ;  /* 0x0000000000017941 */ /* 0x000fea0003800000 */
.L_x_76:
        /* <DEDUP_REMOVED lines=8> */
.L_x_79:
[----:B------:R-:W-:Y:S05]  /*a280*/  BSYNC B1 ;  /* 0x0000000000017941 */ /* 0x000fea0003800000 */
.L_x_78:
        /* <DEDUP_REMOVED lines=8> */
.L_x_81:
[----:B------:R-:W-:Y:S05]  /*a310*/  BSYNC B1 ;  /* 0x0000000000017941 */ /* 0x000fea0003800000 */
.L_x_80:
        /* <DEDUP_REMOVED lines=13> */
.L_x_83:
[----:B------:R-:W-:Y:S05]  /*a3f0*/  BSYNC B1 ;  /* 0x0000000000017941 */ /* 0x000fea0003800000 */
.L_x_82:
        /* <DEDUP_REMOVED lines=8> */
.L_x_85:
[----:B------:R-:W-:Y:S05]  /*a480*/  BSYNC B1 ;  /* 0x0000000000017941 */ /* 0x000fea0003800000 */
.L_x_84:
        /* <DEDUP_REMOVED lines=8> */
.L_x_87:
[----:B------:R-:W-:Y:S05]  /*a510*/  BSYNC B1 ;  /* 0x0000000000017941 */ /* 0x000fea0003800000 */
.L_x_86:
        /* <DEDUP_REMOVED lines=8> */
.L_x_89:
[----:B------:R-:W-:Y:S05]  /*a5a0*/  BSYNC B1 ;  /* 0x0000000000017941 */ /* 0x000fea0003800000 */
.L_x_88:
        /* <DEDUP_REMOVED lines=8> */
.L_x_91:
[----:B------:R-:W-:Y:S05]  /*a630*/  BSYNC B1 ;  /* 0x0000000000017941 */ /* 0x000fea0003800000 */
.L_x_90:
        /* <DEDUP_REMOVED lines=13> */
.L_x_93:
[----:B------:R-:W-:Y:S05]  /*a710*/  BSYNC B1 ;  /* 0x0000000000017941 */ /* 0x000fea0003800000 */
.L_x_92:
        /* <DEDUP_REMOVED lines=8> */
.L_x_95:
[----:B------:R-:W-:Y:S05]  /*a7a0*/  BSYNC B1 ;  /* 0x0000000000017941 */ /* 0x000fea0003800000 */
.L_x_94:
        /* <DEDUP_REMOVED lines=8> */
.L_x_97:
[----:B------:R-:W-:Y:S05]  /*a830*/  BSYNC B1 ;  /* 0x0000000000017941 */ /* 0x000fea0003800000 */
.L_x_96:
        /* <DEDUP_REMOVED lines=8> */
.L_x_99:
[----:B------:R-:W-:Y:S05]  /*a8c0*/  BSYNC B1 ;  /* 0x0000000000017941 */ /* 0x000fea0003800000 */
.L_x_98:
        /* <DEDUP_REMOVED lines=8> */
.L_x_101:
[----:B------:R-:W-:Y:S05]  /*a950*/  BSYNC B1 ;  /* 0x0000000000017941 */ /* 0x000fea0003800000 */
.L_x_100:
        /* <DEDUP_REMOVED lines=13> */
.L_x_103:
[----:B------:R-:W-:Y:S05]  /*aa30*/  BSYNC B1 ;  /* 0x0000000000017941 */ /* 0x000fea0003800000 */
.L_x_102:
        /* <DEDUP_REMOVED lines=8> */
.L_x_105:
[----:B------:R-:W-:Y:S05]  /*aac0*/  BSYNC B1 ;  /* 0x0000000000017941 */ /* 0x000fea0003800000 */
.L_x_104:
        /* <DEDUP_REMOVED lines=8> */
.L_x_107:
[----:B------:R-:W-:Y:S05]  /*ab50*/  BSYNC B1 ;  /* 0x0000000000017941 */ /* 0x000fea0003800000 */
.L_x_106:
        /* <DEDUP_REMOVED lines=8> */
.L_x_109:
[----:B------:R-:W-:Y:S05]  /*abe0*/  BSYNC B1 ;  /* 0x0000000000017941 */ /* 0x000fea0003800000 */
.L_x_108:
        /* <DEDUP_REMOVED lines=8> */
.L_x_111:
[----:B------:R-:W-:Y:S05]  /*ac70*/  BSYNC B1 ;  /* 0x0000000000017941 */ /* 0x000fea0003800000 */
.L_x_110:
        /* <DEDUP_REMOVED lines=13> */
.L_x_113:
[----:B------:R-:W-:Y:S05]  /*ad50*/  BSYNC B1 ;  /* 0x0000000000017941 */ /* 0x000fea0003800000 */
.L_x_112:
        /* <DEDUP_REMOVED lines=8> */
.L_x_115:
[----:B------:R-:W-:Y:S05]  /*ade0*/  BSYNC B1 ;  /* 0x0000000000017941 */ /* 0x000fea0003800000 */
.L_x_114:
        /* <DEDUP_REMOVED lines=8> */
.L_x_117:
[----:B------:R-:W-:Y:S05]  /*ae70*/  BSYNC B1 ;  /* 0x0000000000017941 */ /* 0x000fea0003800000 */
.L_x_116:
        /* <DEDUP_REMOVED lines=8> */
.L_x_119:
[----:B------:R-:W-:Y:S05]  /*af00*/  BSYNC B1 ;  /* 0x0000000000017941 */ /* 0x000fea0003800000 */
.L_x_118:
        /* <DEDUP_REMOVED lines=8> */
.L_x_121:
[----:B------:R-:W-:Y:S05]  /*af90*/  BSYNC B1 ;  /* 0x0000000000017941 */ /* 0x000fea0003800000 */
.L_x_120:
        /* <DEDUP_REMOVED lines=13> */
.L_x_123:
[----:B------:R-:W-:Y:S05]  /*b070*/  BSYNC B1 ;  /* 0x0000000000017941 */ /* 0x000fea0003800000 */
.L_x_122:
        /* <DEDUP_REMOVED lines=8> */
.L_x_125:
[----:B------:R-:W-:Y:S05]  /*b100*/  BSYNC B1 ;  /* 0x0000000000017941 */ /* 0x000fea0003800000 */
.L_x_124:
        /* <DEDUP_REMOVED lines=8> */
.L_x_127:
[----:B------:R-:W-:Y:S05]  /*b190*/  BSYNC B1 ;  /* 0x0000000000017941 */ /* 0x000fea0003800000 */
.L_x_126:
        /* <DEDUP_REMOVED lines=8> */
.L_x_129:
[----:B------:R-:W-:Y:S05]  /*b220*/  BSYNC B1 ;  /* 0x0000000000017941 */ /* 0x000fea0003800000 */
.L_x_128:
        /* <DEDUP_REMOVED lines=8> */
.L_x_131:
[----:B------:R-:W-:Y:S05]  /*b2b0*/  BSYNC B1 ;  /* 0x0000000000017941 */ /* 0x000fea0003800000 */
.L_x_130:
        /* <DEDUP_REMOVED lines=10> */
[----:B------:R-:W1:Y:S02]  /*b360*/  LDG.E.U8 R16, desc[UR36][R12.64+0x61] ;  /* 0x000061240c107981 */ /* 0x000e64000c1e1100 */
[----:B-1----:R-:W-:-:S05]  /*b370*/  PRMT R3, R16, 0x8880, RZ ;  /* 0x0000888010037816 */ /* 0x002fca00000000ff */
[----:B------:R-:W-:-:S07]  /*b380*/  IMAD R2, R3, R18, RZ ;  /* 0x0000001203027224 */ /* 0x000fce00078e02ff */
.L_x_133:
[----:B------:R-:W-:Y:S05]  /*b390*/  BSYNC B1 ;  /* 0x0000000000017941 */ /* 0x000fea0003800000 */
.L_x_132:
[----:B-1----:R-:W2:Y:S01]  /*b3a0*/  LDL.LU R3, [R1+0xcc] ;  /* 0x0000cc0001037983 */ /* 0x002ea20000300800 */
[----:B------:R-:W-:Y:S01]  /*b3b0*/  BSSY B1, `(.L_x_134) ;  /* 0x0000007000017945 */ /* 0x000fe20003800000 */
[----:B--2---:R-:W-:-:S05]  /*b3c0*/  @!P4 IMAD R3, R3, R17, R2 ;  /* 0x000000110303c224 */ /* 0x004fca00078e0202 */
[----:B------:R1:W-:Y:S01]  /*b3d0*/  @!P4 STG.E.U8 desc[UR36][R10.64+0x61], R3 ;  /* 0x000061030a00c986 */ /* 0x0003e2000c101124 */
[----:B------:R-:W-:Y:S05]  /*b3e0*/  @P3 BRA `(.L_x_135) ;  /* 0x00000000000c3947 */ /* 0x000fea0003800000 */
[----:B------:R-:W1:Y:S02]  /*b3f0*/  LDG.E.U8 R16, desc[UR36][R14.64+0x68] ;  /* 0x000068240e107981 */ /* 0x000e64000c1e1100 */
[----:B-1----:R-:W-:-:S05]  /*b400*/  PRMT R3, R16, 0x8880, RZ ;  /* 0x0000888010037816 */ /* 0x002fca00000000ff */
[----:B------:R-:W-:-:S07]  /*b410*/  IMAD R2, R3, R18, RZ ;  /* 0x0000001203027224 */ /* 0x000fce00078e02ff */
.L_x_135:
[----:B------:R-:W-:Y:S05]  /*b420*/  BSYNC B1 ;  /* 0x0000000000017941 */ /* 0x000fea0003800000 */
.L_x_134:
        /* <DEDUP_REMOVED lines=8> */
.L_x_137:
[----:B------:R-:W-:Y:S05]  /*b4b0*/  BSYNC B1 ;  /* 0x0000000000017941 */ /* 0x000fea0003800000 */
.L_x_136:
        /* <DEDUP_REMOVED lines=8> */
.L_x_139:
[----:B------:R-:W-:Y:S05]  /*b540*/  BSYNC B1 ;  /* 0x0000000000017941 */ /* 0x000fea0003800000 */
.L_x_138:
        /* <DEDUP_REMOVED lines=8> */
.L_x_141:
[----:B------:R-:W-:Y:S05]  /*b5d0*/  BSYNC B1 ;  /* 0x0000000000017941 */ /* 0x000fea0003800000 */
.L_x_140:
        /* <DEDUP_REMOVED lines=13> */
.L_x_143:
[----:B------:R-:W-:Y:S05]  /*b6b0*/  BSYNC B1 ;  /* 0x0000000000017941 */ /* 0x000fea0003800000 */
.L_x_142:
        /* <DEDUP_REMOVED lines=8> */
.L_x_145:
[----:B------:R-:W-:Y:S05]  /*b740*/  BSYNC B1 ;  /* 0x0000000000017941 */ /* 0x000fea0003800000 */
.L_x_144:
        /* <DEDUP_REMOVED lines=8> */
.L_x_147:
[----:B------:R-:W-:Y:S05]  /*b7d0*/  BSYNC B1 ;  /* 0x0000000000017941 */ /* 0x000fea0003800000 */
.L_x_146:
        /* <DEDUP_REMOVED lines=8> */
.L_x_149:
[----:B------:R-:W-:Y:S05]  /*b860*/  BSYNC B1 ;  /* 0x0000000000017941 */ /* 0x000fea0003800000 */
.L_x_148:
        /* <DEDUP_REMOVED lines=8> */
.L_x_151:
[----:B------:R-:W-:Y:S05]  /*b8f0*/  BSYNC B1 ;  /* 0x0000000000017941 */ /* 0x000fea0003800000 */
.L_x_150:
        /* <DEDUP_REMOVED lines=13> */
.L_x_153:
[----:B------:R-:W-:Y:S05]  /*b9d0*/  BSYNC B1 ;  /* 0x0000000000017941 */ /* 0x000fea0003800000 */
.L_x_152:
        /* <DEDUP_REMOVED lines=8> */
.L_x_155:
[----:B------:R-:W-:Y:S05]  /*ba60*/  BSYNC B1 ;  /* 0x0000000000017941 */ /* 0x000fea0003800000 */
.L_x_154:
        /* <DEDUP_REMOVED lines=8> */
.L_x_157:
[----:B------:R-:W-:Y:S05]  /*baf0*/  BSYNC B1 ;  /* 0x0000000000017941 */ /* 0x000fea0003800000 */
.L_x_156:
        /* <DEDUP_REMOVED lines=8> */
.L_x_159:
[----:B------:R-:W-:Y:S05]  /*bb80*/  BSYNC B1 ;  /* 0x0000000000017941 */ /* 0x000fea0003800000 */
.L_x_158:
        /* <DEDUP_REMOVED lines=8> */
.L_x_161:
[----:B------:R-:W-:Y:S05]  /*bc10*/  BSYNC B1 ;  /* 0x0000000000017941 */ /* 0x000fea0003800000 */
.L_x_160:
        /* <DEDUP_REMOVED lines=13> */
.L_x_163:
[----:B------:R-:W-:Y:S05]  /*bcf0*/  BSYNC B1 ;  /* 0x0000000000017941 */ /* 0x000fea0003800000 */
.L_x_162:
        /* <DEDUP_REMOVED lines=8> */
.L_x_165:
[----:B------:R-:W-:Y:S05]  /*bd80*/  BSYNC B1 ;  /* 0x0000000000017941 */ /* 0x000fea0003800000 */
.L_x_164:
        /* <DEDUP_REMOVED lines=8> */
.L_x_167:
[----:B------:R-:W-:Y:S05]  /*be10*/  BSYNC B1 ;  /* 0x0000000000017941 */ /* 0x000fea0003800000 */
.L_x_166:
        /* <DEDUP_REMOVED lines=8> */
.L_x_169:
[----:B------:R-:W-:Y:S05]  /*bea0*/  BSYNC B1 ;  /* 0x0000000000017941 */ /* 0x000fea0003800000 */
.L_x_168:
        /* <DEDUP_REMOVED lines=8> */
.L_x_171:
[----:B------:R-:W-:Y:S05]  /*bf30*/  BSYNC B1 ;  /* 0x0000000000017941 */ /* 0x000fea0003800000 */
.L_x_170:
        /* <DEDUP_REMOVED lines=13> */
.L_x_173:
[----:B------:R-:W-:Y:S05]  /*c010*/  BSYNC B1 ;  /* 0x0000000000017941 */ /* 0x000fea0003800000 */
.L_x_172:
        /* <DEDUP_REMOVED lines=8> */
.L_x_175:
[----:B------:R-:W-:Y:S05]  /*c0a0*/  BSYNC B1 ;  /* 0x0000000000017941 */ /* 0x000fea0003800000 */
.L_x_174:
        /* <DEDUP_REMOVED lines=8> */
.L_x_177:
[----:B------:R-:W-:Y:S05]  /*c130*/  BSYNC B1 ;  /* 0x0000000000017941 */ /* 0x000fea0003800000 */
.L_x_176:
        /* <DEDUP_REMOVED lines=8> */
.L_x_179:
[----:B------:R-:W-:Y:S05]  /*c1c0*/  BSYNC B1 ;  /* 0x0000000000017941 */ /* 0x000fea0003800000 */
.L_x_178:
        /* <DEDUP_REMOVED lines=8> */
.L_x_181:
[----:B------:R-:W-:Y:S05]  /*c250*/  BSYNC B1 ;  /* 0x0000000000017941 */ /* 0x000fea0003800000 */
.L_x_180:
        /* <DEDUP_REMOVED lines=13> */
.L_x_183:
[----:B------:R-:W-:Y:S05]  /*c330*/  BSYNC B1 ;  /* 0x0000000000017941 */ /* 0x000fea0003800000 */
.L_x_182:
        /* <DEDUP_REMOVED lines=8> */
.L_x_185:
[----:B------:R-:W-:Y:S05]  /*c3c0*/  BSYNC B1 ;  /* 0x0000000000017941 */ /* 0x000fea0003800000 */
.L_x_184:
        /* <DEDUP_REMOVED lines=8> */
.L_x_187:
[----:B------:R-:W-:Y:S05]  /*c450*/  BSYNC B1 ;  /* 0x0000000000017941 */ /* 0x000fea0003800000 */
.L_x_186:
        /* <DEDUP_REMOVED lines=8> */
.L_x_189:
[----:B------:R-:W-:Y:S05]  /*c4e0*/  BSYNC B1 ;  /* 0x0000000000017941 */ /* 0x000fea0003800000 */
.L_x_188:
        /* <DEDUP_REMOVED lines=8> */
.L_x_191:
[----:B------:R-:W-:Y:S05]  /*c570*/  BSYNC B1 ;  /* 0x0000000000017941 */ /* 0x000fea0003800000 */
.L_x_190:
        /* <DEDUP_REMOVED lines=13> */
.L_x_193:
[----:B------:R-:W-:Y:S05]  /*c650*/  BSYNC B1 ;  /* 0x0000000000017941 */ /* 0x000fea0003800000 */
.L_x_192:
        /* <DEDUP_REMOVED lines=8> */
.L_x_195:
[----:B------:R-:W-:Y:S05]  /*c6e0*/  BSYNC B1 ;  /* 0x0000000000017941 */ /* 0x000fea0003800000 */
.L_x_194:
        /* <DEDUP_REMOVED lines=8> */
.L_x_197:
[----:B------:R-:W-:Y:S05]  /*c770*/  BSYNC B1 ;  /* 0x0000000000017941 */ /* 0x000fea0003800000 */
.L_x_196:
        /* <DEDUP_REMOVED lines=8> */
.L_x_199:
[----:B------:R-:W-:Y:S05]  /*c800*/  BSYNC B1 ;  /* 0x0000000000017941 */ /* 0x000fea0003800000 */
.L_x_198:
        /* <DEDUP_REMOVED lines=8> */
.L_x_201:
[----:B------:R-:W-:Y:S05]  /*c890*/  BSYNC B1 ;  /* 0x0000000000017941 */ /* 0x000fea0003800000 */
.L_x_200:
        /* <DEDUP_REMOVED lines=13> */
.L_x_203:
[----:B------:R-:W-:Y:S05]  /*c970*/  BSYNC B1 ;  /* 0x0000000000017941 */ /* 0x000fea0003800000 */
.L_x_202:
        /* <DEDUP_REMOVED lines=8> */
.L_x_205:
[----:B------:R-:W-:Y:S05]  /*ca00*/  BSYNC B1 ;  /* 0x0000000000017941 */ /* 0x000fea0003800000 */
.L_x_204:
        /* <DEDUP_REMOVED lines=8> */
.L_x_207:
[----:B------:R-:W-:Y:S05]  /*ca90*/  BSYNC B1 ;  /* 0x0000000000017941 */ /* 0x000fea0003800000 */
.L_x_206:
        /* <DEDUP_REMOVED lines=8> */
.L_x_209:
[----:B------:R-:W-:Y:S05]  /*cb20*/  BSYNC B1 ;  /* 0x0000000000017941 */ /* 0x000fea0003800000 */
.L_x_208:
        /* <DEDUP_REMOVED lines=8> */
.L_x_211:
[----:B------:R-:W-:Y:S05]  /*cbb0*/  BSYNC B1 ;  /* 0x0000000000017941 */ /* 0x000fea0003800000 */
.L_x_210:
        /* <DEDUP_REMOVED lines=13> */
.L_x_213:
[----:B------:R-:W-:Y:S05]  /*cc90*/  BSYNC B1 ;  /* 0x0000000000017941 */ /* 0x000fea0003800000 */
.L_x_212:
        /* <DEDUP_REMOVED lines=8> */
.L_x_215:
[----:B------:R-:W-:Y:S05]  /*cd20*/  BSYNC B1 ;  /* 0x0000000000017941 */ /* 0x000fea0003800000 */
.L_x_214:
        /* <DEDUP_REMOVED lines=8> */
.L_x_217:
[----:B------:R-:W-:Y:S05]  /*cdb0*/  BSYNC B1 ;  /* 0x0000000000017941 */ /* 0x000fea0003800000 */
.L_x_216:
        /* <DEDUP_REMOVED lines=8> */
.L_x_219:
[----:B------:R-:W-:Y:S05]  /*ce40*/  BSYNC B1 ;  /* 0x0000000000017941 */ /* 0x000fea0003800000 */
.L_x_218:
        /* <DEDUP_REMOVED lines=8> */
.L_x_221:
[----:B------:R-:W-:Y:S05]  /*ced0*/  BSYNC B1 ;  /* 0x0000000000017941 */ /* 0x000fea0003800000 */
.L_x_220:
        /* <DEDUP_REMOVED lines=13> */
.L_x_223:
[----:B------:R-:W-:Y:S05]  /*cfb0*/  BSYNC B1 ;  /* 0x0000000000017941 */ /* 0x000fea0003800000 */
.L_x_222:
        /* <DEDUP_REMOVED lines=8> */
.L_x_225:
[----:B------:R-:W-:Y:S05]  /*d040*/  BSYNC B1 ;  /* 0x0000000000017941 */ /* 0x000fea0003800000 */
.L_x_224:
        /* <DEDUP_REMOVED lines=8> */
.L_x_227:
[----:B------:R-:W-:Y:S05]  /*d0d0*/  BSYNC B1 ;  /* 0x0000000000017941 */ /* 0x000fea0003800000 */
.L_x_226:
        /* <DEDUP_REMOVED lines=8> */
.L_x_229:
[----:B------:R-:W-:Y:S05]  /*d160*/  BSYNC B1 ;  /* 0x0000000000017941 */ /* 0x000fea0003800000 */
.L_x_228:
        /* <DEDUP_REMOVED lines=8> */
.L_x_231:
[----:B------:R-:W-:Y:S05]  /*d1f0*/  BSYNC B1 ;  /* 0x0000000000017941 */ /* 0x000fea0003800000 */
.L_x_230:
        /* <DEDUP_REMOVED lines=13> */
.L_x_233:
[----:B------:R-:W-:Y:S05]  /*d2d0*/  BSYNC B1 ;  /* 0x0000000000017941 */ /* 0x000fea0003800000 */
.L_x_232:
        /* <DEDUP_REMOVED lines=8> */
.L_x_235:
[----:B------:R-:W-:Y:S05]  /*d360*/  BSYNC B1 ;  /* 0x0000000000017941 */ /* 0x000fea0003800000 */
.L_x_234:
        /* <DEDUP_REMOVED lines=8> */
.L_x_237:
[----:B------:R-:W-:Y:S05]  /*d3f0*/  BSYNC B1 ;  /* 0x0000000000017941 */ /* 0x000fea0003800000 */
.L_x_236:
        /* <DEDUP_REMOVED lines=8> */
.L_x_239:
[----:B------:R-:W-:Y:S05]  /*d480*/  BSYNC B1 ;  /* 0x0000000000017941 */ /* 0x000fea0003800000 */
.L_x_238:
        /* <DEDUP_REMOVED lines=8> */
.L_x_241:
[----:B------:R-:W-:Y:S05]  /*d510*/  BSYNC B1 ;  /* 0x0000000000017941 */ /* 0x000fea0003800000 */
.L_x_240:
        /* <DEDUP_REMOVED lines=13> */
.L_x_243:
[----:B------:R-:W-:Y:S05]  /*d5f0*/  BSYNC B1 ;  /* 0x0000000000017941 */ /* 0x000fea0003800000 */
.L_x_242:
        /* <DEDUP_REMOVED lines=8> */
.L_x_245:
[----:B------:R-:W-:Y:S05]  /*d680*/  BSYNC B1 ;  /* 0x0000000000017941 */ /* 0x000fea0003800000 */
.L_x_244:
        /* <DEDUP_REMOVED lines=8> */
.L_x_247:
[----:B------:R-:W-:Y:S05]  /*d710*/  BSYNC B1 ;  /* 0x0000000000017941 */ /* 0x000fea0003800000 */
.L_x_246:
        /* <DEDUP_REMOVED lines=8> */
.L_x_249:
[----:B------:R-:W-:Y:S05]  /*d7a0*/  BSYNC B1 ;  /* 0x0000000000017941 */ /* 0x000fea0003800000 */
.L_x_248:
        /* <DEDUP_REMOVED lines=8> */
.L_x_251:
[----:B------:R-:W-:Y:S05]  /*d830*/  BSYNC B1 ;  /* 0x0000000000017941 */ /* 0x000fea0003800000 */
.L_x_250:
        /* <DEDUP_REMOVED lines=13> */
.L_x_253:
[----:B------:R-:W-:Y:S05]  /*d910*/  BSYNC B1 ;  /* 0x0000000000017941 */ /* 0x000fea0003800000 */
.L_x_252:
        /* <DEDUP_REMOVED lines=8> */
.L_x_255:
[----:B------:R-:W-:Y:S05]  /*d9a0*/  BSYNC B1 ;  /* 0x0000000000017941 */ /* 0x000fea0003800000 */
.L_x_254:
        /* <DEDUP_REMOVED lines=8> */
.L_x_257:
[----:B------:R-:W-:Y:S05]  /*da30*/  BSYNC B1 ;  /* 0x0000000000017941 */ /* 0x000fea0003800000 */
.L_x_256:
        /* <DEDUP_REMOVED lines=8> */
.L_x_259:
[----:B------:R-:W-:Y:S05]  /*dac0*/  BSYNC B1 ;  /* 0x0000000000017941 */ /* 0x000fea0003800000 */
.L_x_258:
        /* <DEDUP_REMOVED lines=8> */
.L_x_261:
[----:B------:R-:W-:Y:S05]  /*db50*/  BSYNC B1 ;  /* 0x0000000000017941 */ /* 0x000fea0003800000 */
.L_x_260:
        /* <DEDUP_REMOVED lines=13> */
.L_x_263:
[----:B------:R-:W-:Y:S05]  /*dc30*/  BSYNC B1 ;  /* 0x0000000000017941 */ /* 0x000fea0003800000 */
.L_x_262:
        /* <DEDUP_REMOVED lines=8> */
.L_x_265:
[----:B------:R-:W-:Y:S05]  /*dcc0*/  BSYNC B1 ;  /* 0x0000000000017941 */ /* 0x000fea0003800000 */
.L_x_264:
        /* <DEDUP_REMOVED lines=8> */
.L_x_267:
[----:B------:R-:W-:Y:S05]  /*dd50*/  BSYNC B1 ;  /* 0x0000000000017941 */ /* 0x000fea0003800000 */
.L_x_266:
        /* <DEDUP_REMOVED lines=8> */
.L_x_269:
[----:B------:R-:W-:Y:S05]  /*dde0*/  BSYNC B1 ;  /* 0x0000000000017941 */ /* 0x000fea0003800000 */
.L_x_268:
        /* <DEDUP_REMOVED lines=8> */
.L_x_271:
[----:B------:R-:W-:Y:S05]  /*de70*/  BSYNC B1 ;  /* 0x0000000000017941 */ /* 0x000fea0003800000 */
.L_x_270:
[----:B-1----:R-:W2:Y:S01]  /*de80*/  LDL.LU R3, [R1+0x1e0] ;  /* 0x0001e00001037983 */ /* 0x002ea20000300800 */
[C---:B------:R-:W-:Y:S01]  /*de90*/  ISETP.LT.OR P2, PT, R0.reuse, 0xf2, !P1 ;  /* 0x000000f20000780c */ /* 0x040fe20004f41670 */
[----:B------:R-:W-:Y:S01]  /*dea0*/  BSSY B1, `(.L_x_272) ;  /* 0x000000c000017945 */ /* 0x000fe20003800000 */
[----:B------:R-:W-:Y:S02]  /*deb0*/  ISETP.LT.OR P6, PT, R0, 0xf9, !P1 ;  /* 0x000000f90000780c */ /* 0x000fe40004fc1670 */
[----:B------:R-:W-:Y:S02]  /*dec0*/  IADD3 R161, P3, R158, 0x80, RZ ;  /* 0x000000809ea17810 */ /* 0x000fe40007f7e0ff */
        /* <DEDUP_REMOVED lines=9> */
.L_x_273:
[----:B------:R-:W-:Y:S05]  /*df60*/  BSYNC B1 ;  /* 0x0000000000017941 */ /* 0x000fea0003800000 */
.L_x_272:
        /* <DEDUP_REMOVED lines=8> */
.L_x_275:
[----:B------:R-:W-:Y:S05]  /*dff0*/  BSYNC B1 ;  /* 0x0000000000017941 */ /* 0x000fea0003800000 */
.L_x_274:
        /* <DEDUP_REMOVED lines=8> */
.L_x_277:
[----:B------:R-:W-:Y:S05]  /*e080*/  BSYNC B1 ;  /* 0x0000000000017941 */ /* 0x000fea0003800000 */
.L_x_276:
        /* <DEDUP_REMOVED lines=8> */
.L_x_279:
[----:B------:R-:W-:Y:S05]  /*e110*/  BSYNC B1 ;  /* 0x0000000000017941 */ /* 0x000fea0003800000 */
.L_x_278:
[----:B-1----:R-:W2:Y:S01]  /*e120*/  LDL.LU R3, [R1+0x1f0] ;  /* 0x0001f00001037983 */ /* 0x002ea20000300800 */
[----:B------:R-:W-:Y:S01]  /*e130*/  BSSY B1, `(.L_x_280) ;  /* 0x0000008000017945 */ /* 0x000fe20003800000 */
[----:B------:R-:W-:-:S04]  /*e140*/  IMAD.WIDE.U32 R158, R161, R20, R156 ;  /* 0x00000014a19e7225 */ /* 0x000fc800078e009c */
[----:B--2---:R-:W-:-:S05]  /*e150*/  @!P6 IMAD R3, R3, R17, R2 ;  /* 0x000000110303e224 */ /* 0x004fca00078e0202 */
[----:B------:R1:W-:Y:S01]  /*e160*/  @!P6 STG.E.U8 desc[UR36][R4.64+0xf8], R3 ;  /* 0x0000f8030400e986 */ /* 0x0003e2000c101124 */
[----:B------:R-:W-:Y:S05]  /*e170*/  @P1 BRA `(.L_x_281) ;  /* 0x00000000000c1947 */ /* 0x000fea0003800000 */
[----:B------:R-:W1:Y:S02]  /*e180*/  LDG.E.U8 R16, desc[UR36][R14.64+0xf9] ;  /* 0x0000f9240e107981 */ /* 0x000e64000c1e1100 */
[----:B-1----:R-:W-:-:S05]  /*e190*/  PRMT R3, R16, 0x8880, RZ ;  /* 0x0000888010037816 */ /* 0x002fca00000000ff */
[----:B------:R-:W-:-:S07]  /*e1a0*/  IMAD R2, R3, R18, RZ ;  /* 0x0000001203027224 */ /* 0x000fce00078e02ff */
.L_x_281:
[----:B------:R-:W-:Y:S05]  /*e1b0*/  BSYNC B1 ;  /* 0x0000000000017941 */ /* 0x000fea0003800000 */
.L_x_280:
[----:B-1----:R-:W2:Y:S01]  /*e1c0*/  LDL.LU R3, [R1+0x1f4] ;  /* 0x0001f40001037983 */ /* 0x002ea20000300800 */
[----:B------:R-:W-:Y:S01]  /*e1d0*/  IMAD.WIDE.U32 R156, R161, R20, R152 ;  /* 0x00000014a19c7225 */ /* 0x000fe200078e0098 */
[----:B0-----:R-:W-:Y:S01]  /*e1e0*/  IADD3.X R15, RZ, UR9, RZ, P3, !PT ;  /* 0x00000009ff0f7c10 */ /* 0x001fe20009ffe4ff */
[----:B------:R-:W-:Y:S01]  /*e1f0*/  BSSY B1, `(.L_x_282) ;  /* 0x000000e000017945 */ /* 0x000fe20003800000 */
[----:B------:R-:W-:Y:S02]  /*e200*/  ISETP.GE.AND P2, PT, R19, 0x81, PT ;  /* 0x000000811300780c */ /* 0x000fe40003f46270 */
[----:B------:R-:W-:Y:S01]  /*e210*/  IADD3 R154, P5, P4, R154, R22, R158 ;  /* 0x000000169a9a7210 */ /* 0x000fe20007cbe09e */
[----:B------:R-:W-:Y:S01]  /*e220*/  IMAD R20, R15, R20, RZ ;  /* 0x000000140f147224 */ /* 0x000fe200078e02ff */
[----:B------:R-:W-:Y:S02]  /*e230*/  ISETP.LT.OR P6, PT, R0, 0x1, !P2 ;  /* 0x000000010000780c */ /* 0x000fe400057c1670 */
[----:B------:R-:W-:Y:S01]  /*e240*/  IADD3 R14, P3, R156, R22, RZ ;  /* 0x000000169c0e7210 */ /* 0x000fe20007f7e0ff */
[----:B--2---:R-:W-:-:S05]  /*e250*/  @!P1 IMAD R3, R3, R17, R2 ;  /* 0x0000001103039224 */ /* 0x004fca00078e0202 */
[----:B------:R0:W-:Y:S01]  /*e260*/  @!P1 STG.E.U8 desc[UR36][R4.64+0xf9], R3 ;  /* 0x0000f90304009986 */ /* 0x0001e2000c101124 */
[C---:B------:R-:W-:Y:S02]  /*e270*/  ISETP.LT.OR P1, PT, R0.reuse, 0xf9, !P0 ;  /* 0x000000f90000780c */ /* 0x040fe40004721670 */
[----:B------:R-:W-:-:S11]  /*e280*/  ISETP.LT.OR P0, PT, R0, 0xfa, !P0 ;  /* 0x000000fa0000780c */ /* 0x000fd60004701670 */
[----:B0-----:R-:W-:Y:S05]  /*e290*/  @P1 BRA `(.L_x_283) ;  /* 0x00000000000c1947 */ /* 0x001fea0003800000 */
[----:B------:R-:W2:Y:S02]  /*e2a0*/  LDG.E.U8 R16, desc[UR36][R12.64+0xf8] ;  /* 0x0000f8240c107981 */ /* 0x000ea4000c1e1100 */
[----:B--2---:R-:W-:-:S05]  /*e2b0*/  PRMT R3, R16, 0x8880, RZ ;  /* 0x0000888010037816 */ /* 0x004fca00000000ff */
[----:B------:R-:W-:-:S07]  /*e2c0*/  IMAD R2, R3, R18, RZ ;  /* 0x0000001203027224 */ /* 0x000fce00078e02ff */
.L_x_283:
[----:B------:R-:W-:Y:S05]  /*e2d0*/  BSYNC B1 ;  /* 0x0000000000017941 */ /* 0x000fea0003800000 */
.L_x_282:
[----:B------:R-:W2:Y:S01]  /*e2e0*/  LDL.LU R3, [R1+0x1f8] ;  /* 0x0001f80001037983 */ /* 0x000ea20000300800 */
[----:B------:R-:W-:Y:S01]  /*e2f0*/  BSSY B1, `(.L_x_284) ;  /* 0x0000008000017945 */ /* 0x000fe20003800000 */
[----:B------:R-:W-:Y:S02]  /*e300*/  IMAD R21, R161, R21, R20 ;  /* 0x00000015a1157224 */ /* 0x000fe400078e0214 */
[----:B--2---:R-:W-:-:S05]  /*e310*/  @!P1 IMAD R3, R3, R17, R2 ;  /* 0x0000001103039224 */ /* 0x004fca00078e0202 */
[----:B------:R0:W-:Y:S01]  /*e320*/  @!P1 STG.E.U8 desc[UR36][R10.64+0xf8], R3 ;  /* 0x0000f8030a009986 */ /* 0x0001e2000c101124 */
[----:B------:R-:W-:Y:S05]  /*e330*/  @P0 BRA `(.L_x_285) ;  /* 0x00000000000c0947 */ /* 0x000fea0003800000 */
[----:B------:R-:W0:Y:S02]  /*e340*/  LDG.E.U8 R16, desc[UR36][R12.64+0xf9] ;  /* 0x0000f9240c107981 */ /* 0x000e24000c1e1100 */
[----:B0-----:R-:W-:-:S05]  /*e350*/  PRMT R3, R16, 0x8880, RZ ;  /* 0x0000888010037816 */ /* 0x001fca00000000ff */
[----:B------:R-:W-:-:S07]  /*e360*/  IMAD R2, R3, R18, RZ ;  /* 0x0000001203027224 */ /* 0x000fce00078e02ff */
.L_x_285:
[----:B------:R-:W-:Y:S05]  /*e370*/  BSYNC B1 ;  /* 0x0000000000017941 */ /* 0x000fea0003800000 */
.L_x_284:
[----:B0-----:R-:W2:Y:S01]  /*e380*/  LDL.LU R3, [R1+0x1fc] ;  /* 0x0001fc0001037983 */ /* 0x001ea20000300800 */
[----:B------:R-:W-:Y:S01]  /*e390*/  BSSY B1, `(.L_x_286) ;  /* 0x0000009000017945 */ /* 0x000fe20003800000 */
[----:B------:R-:W-:Y:S01]  /*e3a0*/  IADD3.X R15, R23, R157, R21, P3, !PT ;  /* 0x0000009d170f7210 */ /* 0x000fe20001ffe415 */
[----:B------:R-:W-:Y:S02]  /*e3b0*/  IMAD.IADD R158, R21, 0x1, R159 ;  /* 0x00000001159e7824 */ /* 0x000fe400078e029f */
[----:B--2---:R-:W-:-:S05]  /*e3c0*/  @!P0 IMAD R3, R3, R17, R2 ;  /* 0x0000001103038224 */ /* 0x004fca00078e0202 */
[----:B------:R0:W-:Y:S01]  /*e3d0*/  @!P0 STG.E.U8 desc[UR36][R10.64+0xf9], R3 ;  /* 0x0000f9030a008986 */ /* 0x0001e2000c101124 */
[----:B------:R-:W-:Y:S05]  /*e3e0*/  @P6 BRA `(.L_x_287) ;  /* 0x00000000000c6947 */ /* 0x000fea0003800000 */
[----:B------:R-:W0:Y:S02]  /*e3f0*/  LDG.E.U8 R16, desc[UR36][R14.64] ;  /* 0x000000240e107981 */ /* 0x000e24000c1e1100 */
[----:B0-----:R-:W-:-:S05]  /*e400*/  PRMT R3, R16, 0x8880, RZ ;  /* 0x0000888010037816 */ /* 0x001fca00000000ff */
[----:B------:R-:W-:-:S07]  /*e410*/  IMAD R2, R3, R18, RZ ;  /* 0x0000001203027224 */ /* 0x000fce00078e02ff */
.L_x_287:
[----:B------:R-:W-:Y:S05]  /*e420*/  BSYNC B1 ;  /* 0x0000000000017941 */ /* 0x000fea0003800000 */
.L_x_286:
[----:B------:R-:W-:Y:S01]  /*e430*/  ISETP.LT.OR P3, PT, R0, 0x2, !P2 ;  /* 0x000000020000780c */ /* 0x000fe20005761670 */
[----:B0-----:R-:W-:Y:S01]  /*e440*/  @!P6 IMAD R3, R24, R17, R2 ;  /* 0x000000111803e224 */ /* 0x001fe200078e0202 */
[----:B------:R-:W-:Y:S01]  /*e450*/  ISETP.GE.AND P0, PT, R19, 0x89, PT ;  /* 0x000000891300780c */ /* 0x000fe20003f06270 */
[----:B------:R-:W-:Y:S01]  /*e460*/  BSSY B1, `(.L_x_288) ;  /* 0x000000b000017945 */ /* 0x000fe20003800000 */
[----:B------:R-:W-:Y:S02]  /*e470*/  IADD3.X R155, R153, R23, R158, P5, P4 ;  /* 0x00000017999b7210 */ /* 0x000fe40002fe849e */
[----:B------:R0:W-:Y:S01]  /*e480*/  @!P6 STG.E.U8 desc[UR36][R6.64], R3 ;  /* 0x000000030600e986 */ /* 0x0001e2000c101124 */
[C---:B------:R-:W-:Y:S02]  /*e490*/  ISETP.LT.OR P4, PT, R0.reuse, 0x1, !P0 ;  /* 0x000000010000780c */ /* 0x040fe40004781670 */
[C---:B------:R-:W-:Y:S02]  /*e4a0*/  ISETP.LT.OR P5, PT, R0.reuse, 0x2, !P0 ;  /* 0x000000020000780c */ /* 0x040fe400047a1670 */
[----:B------:R-:W-:-:S02]  /*e4b0*/  ISETP.LT.OR P6, PT, R0, 0x9, !P2 ;  /* 0x000000090000780c */ /* 0x000fc400057c1670 */
[----:B------:R-:W-:Y:S01]  /*e4c0*/  ISETP.LT.OR P1, PT, R0, 0xa, !P2 ;  /* 0x0000000a0000780c */ /* 0x000fe20005721670 */
[----:B------:R-:W-:-:S12]  /*e4d0*/  @P3 BRA `(.L_x_289) ;  /* 0x00000000000c3947 */ /* 0x000fd80003800000 */
[----:B------:R-:W0:Y:S02]  /*e4e0*/  LDG.E.U8 R16, desc[UR36][R14.64+0x1] ;  /* 0x000001240e107981 */ /* 0x000e24000c1e1100 */
[----:B0-----:R-:W-:-:S05]  /*e4f0*/  PRMT R3, R16, 0x8880, RZ ;  /* 0x0000888010037816 */ /* 0x001fca00000000ff */
[----:B------:R-:W-:-:S07]  /*e500*/  IMAD R2, R3, R18, RZ ;  /* 0x0000001203027224 */ /* 0x000fce00078e02ff */
.L_x_289:
[----:B------:R-:W-:Y:S05]  /*e510*/  BSYNC B1 ;  /* 0x0000000000017941 */ /* 0x000fea0003800000 */
.L_x_288:
[----:B------:R-:W-:Y:S01]  /*e520*/  @!P3 IMAD R25, R25, R17, R2 ;  /* 0x000000111919b224 */ /* 0x000fe200078e0202 */
[----:B------:R-:W-:Y:S04]  /*e530*/  BSSY B1, `(.L_x_290) ;  /* 0x0000006000017945 */ /* 0x000fe80003800000 */
[----:B------:R1:W-:Y:S01]  /*e540*/  @!P3 STG.E.U8 desc[UR36][R6.64+0x1], R25 ;  /* 0x000001190600b986 */ /* 0x0003e2000c101124 */
[----:B------:R-:W-:Y:S05]  /*e550*/  @P4 BRA `(.L_x_291) ;  /* 0x00000000000c4947 */ /* 0x000fea0003800000 */
[----:B------:R-:W0:Y:S02]  /*e560*/  LDG.E.U8 R16, desc[UR36][R154.64] ;  /* 0x000000249a107981 */ /* 0x000e24000c1e1100 */
[----:B0-----:R-:W-:-:S05]  /*e570*/  PRMT R3, R16, 0x8880, RZ ;  /* 0x0000888010037816 */ /* 0x001fca00000000ff */
[----:B------:R-:W-:-:S07]  /*e580*/  IMAD R2, R3, R18, RZ ;  /* 0x0000001203027224 */ /* 0x000fce00078e02ff */
.L_x_291:
[----:B------:R-:W-:Y:S05]  /*e590*/  BSYNC B1 ;  /* 0x0000000000017941 */ /* 0x000fea0003800000 */
.L_x_290:
[----:B0-----:R-:W-:Y:S01]  /*e5a0*/  @!P4 IMAD R3, R26, R17, R2 ;  /* 0x000000111a03c224 */ /* 0x001fe200078e0202 */
[----:B------:R-:W-:Y:S04]  /*e5b0*/  BSSY B1, `(.L_x_292) ;  /* 0x0000006000017945 */ /* 0x000fe80003800000 */
[----:B------:R0:W-:Y:S01]  /*e5c0*/  @!P4 STG.E.U8 desc[UR36][R8.64], R3 ;  /* 0x000000030800c986 */ /* 0x0001e2000c101124 */
[----:B------:R-:W-:Y:S05]  /*e5d0*/  @P5 BRA `(.L_x_293) ;  /* 0x00000000000c5947 */ /* 0x000fea0003800000 */
[----:B------:R-:W0:Y:S02]  /*e5e0*/  LDG.E.U8 R16, desc[UR36][R154.64+0x1] ;  /* 0x000001249a107981 */ /* 0x000e24000c1e1100 */
[----:B0-----:R-:W-:-:S05]  /*e5f0*/  PRMT R3, R16, 0x8880, RZ ;  /* 0x0000888010037816 */ /* 0x001fca00000000ff */
[----:B------:R-:W-:-:S07]  /*e600*/  IMAD R2, R3, R18, RZ ;  /* 0x0000001203027224 */ /* 0x000fce00078e02ff */
.L_x_293:
[----:B------:R-:W-:Y:S05]  /*e610*/  BSYNC B1 ;  /* 0x0000000000017941 */ /* 0x000fea0003800000 */
.L_x_292:
[----:B------:R-:W-:Y:S01]  /*e620*/  @!P5 IMAD R27, R27, R17, R2 ;  /* 0x000000111b1bd224 */ /* 0x000fe200078e0202 */
[----:B------:R-:W-:Y:S04]  /*e630*/  BSSY B1, `(.L_x_294) ;  /* 0x0000006000017945 */ /* 0x000fe80003800000 */
[----:B------:R2:W-:Y:S01]  /*e640*/  @!P5 STG.E.U8 desc[UR36][R8.64+0x1], R27 ;  /* 0x0000011b0800d986 */ /* 0x0005e2000c101124 */
[----:B------:R-:W-:Y:S05]  /*e650*/  @P6 BRA `(.L_x_295) ;  /* 0x00000000000c6947 */ /* 0x000fea0003800000 */
[----:B------:R-:W0:Y:S02]  /*e660*/  LDG.E.U8 R16, desc[UR36][R14.64+0x8] ;  /* 0x000008240e107981 */ /* 0x000e24000c1e1100 */
[----:B0-----:R-:W-:-:S05]  /*e670*/  PRMT R3, R16, 0x8880, RZ ;  /* 0x0000888010037816 */ /* 0x001fca00000000ff */
[----:B------:R-:W-:-:S07]  /*e680*/  IMAD R2, R3, R18, RZ ;  /* 0x0000001203027224 */ /* 0x000fce00078e02ff */
.L_x_295:
[----:B------:R-:W-:Y:S05]  /*e690*/  BSYNC B1 ;  /* 0x0000000000017941 */ /* 0x000fea0003800000 */
.L_x_294:
[----:B0-----:R-:W-:Y:S01]  /*e6a0*/  @!P6 IMAD R3, R28, R17, R2 ;  /* 0x000000111c03e224 */ /* 0x001fe200078e0202 */
[----:B------:R-:W-:Y:S04]  /*e6b0*/  BSSY B1, `(.L_x_296) ;  /* 0x0000006000017945 */ /* 0x000fe80003800000 */
[----:B------:R0:W-:Y:S01]  /*e6c0*/  @!P6 STG.E.U8 desc[UR36][R6.64+0x8], R3 ;  /* 0x000008030600e986 */ /* 0x0001e2000c101124 */
[----:B------:R-:W-:Y:S05]  /*e6d0*/  @P1 BRA `(.L_x_297) ;  /* 0x00000000000c1947 */ /* 0x000fea0003800000 */
[----:B------:R-:W0:Y:S02]  /*e6e0*/  LDG.E.U8 R16, desc[UR36][R14.64+0x9] ;  /* 0x000009240e107981 */ /* 0x000e24000c1e1100 */
[----:B0-----:R-:W-:-:S05]  /*e6f0*/  PRMT R3, R16, 0x8880, RZ ;  /* 0x0000888010037816 */ /* 0x001fca00000000ff */
[----:B------:R-:W-:-:S07]  /*e700*/  IMAD R2, R3, R18, RZ ;  /* 0x0000001203027224 */ /* 0x000fce00078e02ff */
.L_x_297:
[----:B------:R-:W-:Y:S05]  /*e710*/  BSYNC B1 ;  /* 0x0000000000017941 */ /* 0x000fea0003800000 */
.L_x_296:
[C---:B------:R-:W-:Y:S01]  /*e720*/  ISETP.LT.OR P4, PT, R0.reuse, 0x9, !P0 ;  /* 0x000000090000780c */ /* 0x040fe20004781670 */
[----:B------:R-:W-:Y:S01]  /*e730*/  @!P1 IMAD R29, R29, R17, R2 ;  /* 0x000000111d1d9224 */ /* 0x000fe200078e0202 */
[----:B------:R-:W-:Y:S01]  /*e740*/  BSSY B1, `(.L_x_298) ;  /* 0x000000a000017945 */ /* 0x000fe20003800000 */
[C---:B------:R-:W-:Y:S02]  /*e750*/  ISETP.LT.OR P3, PT, R0.reuse, 0xa, !P0 ;  /* 0x0000000a0000780c */ /* 0x040fe40004761670 */
[C---:B------:R-:W-:Y:S01]  /*e760*/  ISETP.LT.OR P5, PT, R0.reuse, 0x11, !P2 ;  /* 0x000000110000780c */ /* 0x040fe200057a1670 */
[----:B------:R3:W-:Y:S01]  /*e770*/  @!P1 STG.E.U8 desc[UR36][R6.64+0x9], R29 ;  /* 0x0000091d06009986 */ /* 0x0007e2000c101124 */
[C---:B------:R-:W-:Y:S02]  /*e780*/  ISETP.LT.OR P6, PT, R0.reuse, 0x12, !P2 ;  /* 0x000000120000780c */ /* 0x040fe400057c1670 */
[----:B------:R-:W-:-:S04]  /*e790*/  ISETP.LT.OR P1, PT, R0, 0x11, !P0 ;  /* 0x000000110000780c */ /* 0x000fc80004721670 */
[----:B------:R-:W-:Y:S09]  /*e7a0*/  @P4 BRA `(.L_x_299) ;  /* 0x00000000000c4947 */ /* 0x000ff20003800000 */
[----:B------:R-:W0:Y:S02]  /*e7b0*/  LDG.E.U8 R16, desc[UR36][R154.64+0x8] ;  /* 0x000008249a107981 */ /* 0x000e24000c1e1100 */
[----:B0-----:R-:W-:-:S05]  /*e7c0*/  PRMT R3, R16, 0x8880, RZ ;  /* 0x0000888010037816 */ /* 0x001fca00000000ff */
[----:B------:R-:W-:-:S07]  /*e7d0*/  IMAD R2, R3, R18, RZ ;  /* 0x0000001203027224 */ /* 0x000fce00078e02ff */
.L_x_299:
[----:B------:R-:W-:Y:S05]  /*e7e0*/  BSYNC B1 ;  /* 0x0000000000017941 */ /* 0x000fea0003800000 */
.L_x_298:
[----:B0-----:R-:W-:Y:S01]  /*e7f0*/  @!P4 IMAD R3, R30, R17, R2 ;  /* 0x000000111e03c224 */ /* 0x001fe200078e0202 */
[----:B------:R-:W-:Y:S04]  /*e800*/  BSSY B1, `(.L_x_300) ;  /* 0x0000006000017945 */ /* 0x000fe80003800000 */
[----:B------:R0:W-:Y:S01]  /*e810*/  @!P4 STG.E.U8 desc[UR36][R8.64+0x8], R3 ;  /* 0x000008030800c986 */ /* 0x0001e2000c101124 */
[----:B------:R-:W-:Y:S05]  /*e820*/  @P3 BRA `(.L_x_301) ;  /* 0x00000000000c3947 */ /* 0x000fea0003800000 */
[----:B------:R-:W0:Y:S02]  /*e830*/  LDG.E.U8 R16, desc[UR36][R154.64+0x9] ;  /* 0x000009249a107981 */ /* 0x000e24000c1e1100 */
[----:B0-----:R-:W-:-:S05]  /*e840*/  PRMT R3, R16, 0x8880, RZ ;  /* 0x0000888010037816 */ /* 0x001fca00000000ff */
[----:B------:R-:W-:-:S07]  /*e850*/  IMAD R2, R3, R18, RZ ;  /* 0x0000001203027224 */ /* 0x000fce00078e02ff */
.L_x_301:
[----:B------:R-:W-:Y:S05]  /*e860*/  BSYNC B1 ;  /* 0x0000000000017941 */ /* 0x000fea0003800000 */
.L_x_300:
[----:B------:R-:W-:Y:S01]  /*e870*/  @!P3 IMAD R31, R31, R17, R2 ;  /* 0x000000111f1fb224 */ /* 0x000fe200078e0202 */
[----:B------:R-:W-:Y:S04]  /*e880*/  BSSY B1, `(.L_x_302) ;  /* 0x0000006000017945 */ /* 0x000fe80003800000 */
[----:B------:R4:W-:Y:S01]  /*e890*/  @!P3 STG.E.U8 desc[UR36][R8.64+0x9], R31 ;  /* 0x0000091f0800b986 */ /* 0x0009e2000c101124 */
[----:B------:R-:W-:Y:S05]  /*e8a0*/  @P5 BRA `(.L_x_303) ;  /* 0x00000000000c5947 */ /* 0x000fea0003800000 */
[----:B------:R-:W0:Y:S02]  /*e8b0*/  LDG.E.U8 R16, desc[UR36][R14.64+0x10] ;  /* 0x000010240e107981 */ /* 0x000e24000c1e1100 */
[----:B0-----:R-:W-:-:S05]  /*e8c0*/  PRMT R3, R16, 0x8880, RZ ;  /* 0x0000888010037816 */ /* 0x001fca00000000ff */
[----:B------:R-:W-:-:S07]  /*e8d0*/  IMAD R2, R3, R18, RZ ;  /* 0x0000001203027224 */ /* 0x000fce00078e02ff */
.L_x_303:
[----:B------:R-:W-:Y:S05]  /*e8e0*/  BSYNC B1 ;  /* 0x0000000000017941 */ /* 0x000fea0003800000 */
.L_x_302:
[----:B0-----:R-:W-:Y:S01]  /*e8f0*/  @!P5 IMAD R3, R32, R17, R2 ;  /* 0x000000112003d224 */ /* 0x001fe200078e0202 */
[----:B------:R-:W-:Y:S04]  /*e900*/  BSSY B1, `(.L_x_304) ;  /* 0x0000006000017945 */ /* 0x000fe80003800000 */
[----:B------:R0:W-:Y:S01]  /*e910*/  @!P5 STG.E.U8 desc[UR36][R6.64+0x10], R3 ;  /* 0x000010030600d986 */ /* 0x0001e2000c101124 */
[----:B------:R-:W-:Y:S05]  /*e920*/  @P6 BRA `(.L_x_305) ;  /* 0x00000000000c6947 */ /* 0x000fea0003800000 */
[----:B------:R-:W0:Y:S02]  /*e930*/  LDG.E.U8 R16, desc[UR36][R14.64+0x11] ;  /* 0x000011240e107981 */ /* 0x000e24000c1e1100 */
[----:B0-----:R-:W-:-:S05]  /*e940*/  PRMT R3, R16, 0x8880, RZ ;  /* 0x0000888010037816 */ /* 0x001fca00000000ff */
[----:B------:R-:W-:-:S07]  /*e950*/  IMAD R2, R3, R18, RZ ;  /* 0x0000001203027224 */ /* 0x000fce00078e02ff */
.L_x_305:
[----:B------:R-:W-:Y:S05]  /*e960*/  BSYNC B1 ;  /* 0x0000000000017941 */ /* 0x000fea0003800000 */
.L_x_304:
[----:B------:R-:W-:Y:S01]  /*e970*/  @!P6 IMAD R33, R33, R17, R2 ;  /* 0x000000112121e224 */ /* 0x000fe200078e0202 */
[----:B------:R-:W-:Y:S04]  /*e980*/  BSSY B1, `(.L_x_306) ;  /* 0x0000006000017945 */ /* 0x000fe80003800000 */
[----:B------:R0:W-:Y:S01]  /*e990*/  @!P6 STG.E.U8 desc[UR36][R6.64+0x11], R33 ;  /* 0x000011210600e986 */ /* 0x0001e2000c101124 */
[----:B------:R-:W-:Y:S05]  /*e9a0*/  @P1 BRA `(.L_x_307) ;  /* 0x00000000000c1947 */ /* 0x000fea0003800000 */
[----:B------:R-:W0:Y:S02]  /*e9b0*/  LDG.E.U8 R16, desc[UR36][R154.64+0x10] ;  /* 0x000010249a107981 */ /* 0x000e24000c1e1100 */
[----:B0-----:R-:W-:-:S05]  /*e9c0*/  PRMT R3, R16, 0x8880, RZ ;  /* 0x0000888010037816 */ /* 0x001fca00000000ff */
[----:B------:R-:W-:-:S07]  /*e9d0*/  IMAD R2, R3, R18, RZ ;  /* 0x0000001203027224 */ /* 0x000fce00078e02ff */
.L_x_307:
[----:B------:R-:W-:Y:S05]  /*e9e0*/  BSYNC B1 ;  /* 0x0000000000017941 */ /* 0x000fea0003800000 */
.L_x_306:
[----:B------:R-:W-:Y:S01]  /*e9f0*/  ISETP.LT.OR P4, PT, R0, 0x12, !P0 ;  /* 0x000000120000780c */ /* 0x000fe20004781670 */
[----:B0-----:R-:W-:Y:S01]  /*ea00*/  @!P1 IMAD R3, R34, R17, R2 ;  /* 0x0000001122039224 */ /* 0x001fe200078e0202 */
        /* <DEDUP_REMOVED lines=10> */
.L_x_309:
[----:B------:R-:W-:Y:S05]  /*eab0*/  BSYNC B1 ;  /* 0x0000000000017941 */ /* 0x000fea0003800000 */
.L_x_308:
[----:B------:R-:W-:Y:S01]  /*eac0*/  @!P4 IMAD R35, R35, R17, R2 ;  /* 0x000000112323c224 */ /* 0x000fe200078e0202 */
[----:B------:R-:W-:Y:S04]  /*ead0*/  BSSY B1, `(.L_x_310) ;  /* 0x0000006000017945 */ /* 0x000fe80003800000 */
[----:B------:R0:W-:Y:S01]  /*eae0*/  @!P4 STG.E.U8 desc[UR36][R8.64+0x11], R35 ;  /* 0x000011230800c986 */ /* 0x0001e2000c101124 */
[----:B------:R-:W-:Y:S05]  /*eaf0*/  @P3 BRA `(.L_x_311) ;  /* 0x00000000000c3947 */ /* 0x000fea0003800000 */
[----:B------:R-:W0:Y:S02]  /*eb00*/  LDG.E.U8 R16, desc[UR36][R14.64+0x18] ;  /* 0x000018240e107981 */ /* 0x000e24000c1e1100 */
[----:B0-----:R-:W-:-:S05]  /*eb10*/  PRMT R3, R16, 0x8880, RZ ;  /* 0x0000888010037816 */ /* 0x001fca00000000ff */
[----:B------:R-:W-:-:S07]  /*eb20*/  IMAD R2, R3, R18, RZ ;  /* 0x0000001203027224 */ /* 0x000fce00078e02ff */
.L_x_311:
[----:B------:R-:W-:Y:S05]  /*eb30*/  BSYNC B1 ;  /* 0x0000000000017941 */ /* 0x000fea0003800000 */
.L_x_310:
[----:B0-----:R-:W-:Y:S01]  /*eb40*/  @!P3 IMAD R3, R36, R17, R2 ;  /* 0x000000112403b224 */ /* 0x001fe200078e0202 */
[----:B------:R-:W-:Y:S04]  /*eb50*/  BSSY B1, `(.L_x_312) ;  /* 0x0000006000017945 */ /* 0x000fe80003800000 */
[----:B------:R0:W-:Y:S01]  /*eb60*/  @!P3 STG.E.U8 desc[UR36][R6.64+0x18], R3 ;  /* 0x000018030600b986 */ /* 0x0001e2000c101124 */
[----:B------:R-:W-:Y:S05]  /*eb70*/  @P5 BRA `(.L_x_313) ;  /* 0x00000000000c5947 */ /* 0x000fea0003800000 */
[----:B------:R-:W0:Y:S02]  /*eb80*/  LDG.E.U8 R16, desc[UR36][R14.64+0x19] ;  /* 0x000019240e107981 */ /* 0x000e24000c1e1100 */
[----:B0-----:R-:W-:-:S05]  /*eb90*/  PRMT R3, R16, 0x8880, RZ ;  /* 0x0000888010037816 */ /* 0x001fca00000000ff */
[----:B------:R-:W-:-:S07]  /*eba0*/  IMAD R2, R3, R18, RZ ;  /* 0x0000001203027224 */ /* 0x000fce00078e02ff */
.L_x_313:
[----:B------:R-:W-:Y:S05]  /*ebb0*/  BSYNC B1 ;  /* 0x0000000000017941 */ /* 0x000fea0003800000 */
.L_x_312:
[----:B------:R-:W-:Y:S01]  /*ebc0*/  @!P5 IMAD R37, R37, R17, R2 ;  /* 0x000000112525d224 */ /* 0x000fe200078e0202 */
[----:B------:R-:W-:Y:S04]  /*ebd0*/  BSSY B1, `(.L_x_314) ;  /* 0x0000006000017945 */ /* 0x000fe80003800000 */
[----:B------:R0:W-:Y:S01]  /*ebe0*/  @!P5 STG.E.U8 desc[UR36][R6.64+0x19], R37 ;  /* 0x000019250600d986 */ /* 0x0001e2000c101124 */
[----:B------:R-:W-:Y:S05]  /*ebf0*/  @P6 BRA `(.L_x_315) ;  /* 0x00000000000c6947 */ /* 0x000fea0003800000 */
[----:B------:R-:W0:Y:S02]  /*ec00*/  LDG.E.U8 R16, desc[UR36][R154.64+0x18] ;  /* 0x000018249a107981 */ /* 0x000e24000c1e1100 */
[----:B0-----:R-:W-:-:S05]  /*ec10*/  PRMT R3, R16, 0x8880, RZ ;  /* 0x0000888010037816 */ /* 0x001fca00000000ff */
[----:B------:R-:W-:-:S07]  /*ec20*/  IMAD R2, R3, R18, RZ ;  /* 0x0000001203027224 */ /* 0x000fce00078e02ff */
.L_x_315:
[----:B------:R-:W-:Y:S05]  /*ec30*/  BSYNC B1 ;  /* 0x0000000000017941 */ /* 0x000fea0003800000 */
.L_x_314:
[----:B0-----:R-:W-:Y:S01]  /*ec40*/  @!P6 IMAD R3, R38, R17, R2 ;  /* 0x000000112603e224 */ /* 0x001fe200078e0202 */
[----:B------:R-:W-:Y:S04]  /*ec50*/  BSSY B1, `(.L_x_316) ;  /* 0x0000006000017945 */ /* 0x000fe80003800000 */
[----:B------:R0:W-:Y:S01]  /*ec60*/  @!P6 STG.E.U8 desc[UR36][R8.64+0x18], R3 ;  /* 0x000018030800e986 */ /* 0x0001e2000c101124 */
[----:B------:R-:W-:Y:S05]  /*ec70*/  @P1 BRA `(.L_x_317) ;  /* 0x00000000000c1947 */ /* 0x000fea0003800000 */
[----:B------:R-:W0:Y:S02]  /*ec80*/  LDG.E.U8 R16, desc[UR36][R154.64+0x19] ;  /* 0x000019249a107981 */ /* 0x000e24000c1e1100 */
[----:B0-----:R-:W-:-:S05]  /*ec90*/  PRMT R3, R16, 0x8880, RZ ;  /* 0x0000888010037816 */ /* 0x001fca00000000ff */
[----:B------:R-:W-:-:S07]  /*eca0*/  IMAD R2, R3, R18, RZ ;  /* 0x0000001203027224 */ /* 0x000fce00078e02ff */
.L_x_317:
[----:B------:R-:W-:Y:S05]  /*ecb0*/  BSYNC B1 ;  /* 0x0000000000017941 */ /* 0x000fea0003800000 */
.L_x_316:
        /* <DEDUP_REMOVED lines=12> */
.L_x_319:
[----:B------:R-:W-:Y:S05]  /*ed80*/  BSYNC B1 ;  /* 0x0000000000017941 */ /* 0x000fea0003800000 */
.L_x_318:
[----:B0-----:R-:W-:Y:S01]  /*ed90*/  @!P4 IMAD R3, R40, R17, R2 ;  /* 0x000000112803c224 */ /* 0x001fe200078e0202 */
[----:B------:R-:W-:Y:S04]  /*eda0*/  BSSY B1, `(.L_x_320) ;  /* 0x0000006000017945 */ /* 0x000fe80003800000 */
[----:B------:R0:W-:Y:S01]  /*edb0*/  @!P4 STG.E.U8 desc[UR36][R6.64+0x20], R3 ;  /* 0x000020030600c986 */ /* 0x0001e2000c101124 */
[----:B------:R-:W-:Y:S05]  /*edc0*/  @P3 BRA `(.L_x_321) ;  /* 0x00000000000c3947 */ /* 0x000fea0003800000 */
[----:B------:R-:W0:Y:S02]  /*edd0*/  LDG.E.U8 R16, desc[UR36][R14.64+0x21] ;  /* 0x000021240e107981 */ /* 0x000e24000c1e1100 */
[----:B0-----:R-:W-:-:S05]  /*ede0*/  PRMT R3, R16, 0x8880, RZ ;  /* 0x0000888010037816 */ /* 0x001fca00000000ff */
[----:B------:R-:W-:-:S07]  /*edf0*/  IMAD R2, R3, R18, RZ ;  /* 0x0000001203027224 */ /* 0x000fce00078e02ff */
.L_x_321:
[----:B------:R-:W-:Y:S05]  /*ee00*/  BSYNC B1 ;  /* 0x0000000000017941 */ /* 0x000fea0003800000 */
.L_x_320:
[----:B------:R-:W-:Y:S01]  /*ee10*/  @!P3 IMAD R41, R41, R17, R2 ;  /* 0x000000112929b224 */ /* 0x000fe200078e0202 */
[----:B------:R-:W-:Y:S04]  /*ee20*/  BSSY B1, `(.L_x_322) ;  /* 0x0000006000017945 */ /* 0x000fe80003800000 */
[----:B------:R0:W-:Y:S01]  /*ee30*/  @!P3 STG.E.U8 desc[UR36][R6.64+0x21], R41 ;  /* 0x000021290600b986 */ /* 0x0001e2000c101124 */
[----:B------:R-:W-:Y:S05]  /*ee40*/  @P5 BRA `(.L_x_323) ;  /* 0x00000000000c5947 */ /* 0x000fea0003800000 */
[----:B------:R-:W0:Y:S02]  /*ee50*/  LDG.E.U8 R16, desc[UR36][R154.64+0x20] ;  /* 0x000020249a107981 */ /* 0x000e24000c1e1100 */
[----:B0-----:R-:W-:-:S05]  /*ee60*/  PRMT R3, R16, 0x8880, RZ ;  /* 0x0000888010037816 */ /* 0x001fca00000000ff */
[----:B------:R-:W-:-:S07]  /*ee70*/  IMAD R2, R3, R18, RZ ;  /* 0x0000001203027224 */ /* 0x000fce00078e02ff */
.L_x_323:
[----:B------:R-:W-:Y:S05]  /*ee80*/  BSYNC B1 ;  /* 0x0000000000017941 */ /* 0x000fea0003800000 */
.L_x_322:
[----:B0-----:R-:W-:Y:S01]  /*ee90*/  @!P5 IMAD R3, R42, R17, R2 ;  /* 0x000000112a03d224 */ /* 0x001fe200078e0202 */
[----:B------:R-:W-:Y:S04]  /*eea0*/  BSSY B1, `(.L_x_324) ;  /* 0x0000006000017945 */ /* 0x000fe80003800000 */
[----:B------:R0:W-:Y:S01]  /*eeb0*/  @!P5 STG.E.U8 desc[UR36][R8.64+0x20], R3 ;  /* 0x000020030800d986 */ /* 0x0001e2000c101124 */
[----:B------:R-:W-:Y:S05]  /*eec0*/  @P6 BRA `(.L_x_325) ;  /* 0x00000000000c6947 */ /* 0x000fea0003800000 */
[----:B------:R-:W0:Y:S02]  /*eed0*/  LDG.E.U8 R16, desc[UR36][R154.64+0x21] ;  /* 0x000021249a107981 */ /* 0x000e24000c1e1100 */
[----:B0-----:R-:W-:-:S05]  /*eee0*/  PRMT R3, R16, 0x8880, RZ ;  /* 0x0000888010037816 */ /* 0x001fca00000000ff */
[----:B------:R-:W-:-:S07]  /*eef0*/  IMAD R2, R3, R18, RZ ;  /* 0x0000001203027224 */ /* 0x000fce00078e02ff */
.L_x_325:
[----:B------:R-:W-:Y:S05]  /*ef00*/  BSYNC B1 ;  /* 0x0000000000017941 */ /* 0x000fea0003800000 */
.L_x_324:
[----:B------:R-:W-:Y:S01]  /*ef10*/  @!P6 IMAD R43, R43, R17, R2 ;  /* 0x000000112b2be224 */ /* 0x000fe200078e0202 */
[----:B------:R-:W-:Y:S04]  /*ef20*/  BSSY B1, `(.L_x_326) ;  /* 0x0000006000017945 */ /* 0x000fe80003800000 */
[----:B------:R0:W-:Y:S01]  /*ef30*/  @!P6 STG.E.U8 desc[UR36][R8.64+0x21], R43 ;  /* 0x0000212b0800e986 */ /* 0x0001e2000c101124 */
[----:B------:R-:W-:Y:S05]  /*ef40*/  @P1 BRA `(.L_x_327) ;  /* 0x00000000000c1947 */ /* 0x000fea0003800000 */
[----:B------:R-:W0:Y:S02]  /*ef50*/  LDG.E.U8 R16, desc[UR36][R14.64+0x28] ;  /* 0x000028240e107981 */ /* 0x000e24000c1e1100 */
[----:B0-----:R-:W-:-:S05]  /*ef60*/  PRMT R3, R16, 0x8880, RZ ;  /* 0x0000888010037816 */ /* 0x001fca00000000ff */
[----:B------:R-:W-:-:S07]  /*ef70*/  IMAD R2, R3, R18, RZ ;  /* 0x0000001203027224 */ /* 0x000fce00078e02ff */
.L_x_327:
[----:B------:R-:W-:Y:S05]  /*ef80*/  BSYNC B1 ;  /* 0x0000000000017941 */ /* 0x000fea0003800000 */
.L_x_326:
        /* <DEDUP_REMOVED lines=12> */
.L_x_329:
[----:B------:R-:W-:Y:S05]  /*f050*/  BSYNC B1 ;  /* 0x0000000000017941 */ /* 0x000fea0003800000 */
.L_x_328:
[----:B------:R-:W-:Y:S01]  /*f060*/  @!P4 IMAD R45, R45, R17, R2 ;  /* 0x000000112d2dc224 */ /* 0x000fe200078e0202 */
[----:B------:R-:W-:Y:S04]  /*f070*/  BSSY B1, `(.L_x_330) ;  /* 0x0000006000017945 */ /* 0x000fe80003800000 */
[----:B------:R0:W-:Y:S01]  /*f080*/  @!P4 STG.E.U8 desc[UR36][R6.64+0x29], R45 ;  /* 0x0000292d0600c986 */ /* 0x0001e2000c101124 */
[----:B------:R-:W-:Y:S05]  /*f090*/  @P3 BRA `(.L_x_331) ;  /* 0x00000000000c3947 */ /* 0x000fea0003800000 */
[----:B------:R-:W0:Y:S02]  /*f0a0*/  LDG.E.U8 R16, desc[UR36][R154.64+0x28] ;  /* 0x000028249a107981 */ /* 0x000e24000c1e1100 */
[----:B0-----:R-:W-:-:S05]  /*f0b0*/  PRMT R3, R16, 0x8880, RZ ;  /* 0x0000888010037816 */ /* 0x001fca00000000ff */
[----:B------:R-:W-:-:S07]  /*f0c0*/  IMAD R2, R3, R18, RZ ;  /* 0x0000001203027224 */ /* 0x000fce00078e02ff */
.L_x_331:
[----:B------:R-:W-:Y:S05]  /*f0d0*/  BSYNC B1 ;  /* 0x0000000000017941 */ /* 0x000fea0003800000 */
.L_x_330:
[----:B0-----:R-:W-:Y:S01]  /*f0e0*/  @!P3 IMAD R3, R46, R17, R2 ;  /* 0x000000112e03b224 */ /* 0x001fe200078e0202 */
[----:B------:R-:W-:Y:S04]  /*f0f0*/  BSSY B1, `(.L_x_332) ;  /* 0x0000006000017945 */ /* 0x000fe80003800000 */
[----:B------:R0:W-:Y:S01]  /*f100*/  @!P3 STG.E.U8 desc[UR36][R8.64+0x28], R3 ;  /* 0x000028030800b986 */ /* 0x0001e2000c101124 */
[----:B------:R-:W-:Y:S05]  /*f110*/  @P5 BRA `(.L_x_333) ;  /* 0x00000000000c5947 */ /* 0x000fea0003800000 */
[----:B------:R-:W0:Y:S02]  /*f120*/  LDG.E.U8 R16, desc[UR36][R154.64+0x29] ;  /* 0x000029249a107981 */ /* 0x000e24000c1e1100 */
[----:B0-----:R-:W-:-:S05]  /*f130*/  PRMT R3, R16, 0x8880, RZ ;  /* 0x0000888010037816 */ /* 0x001fca00000000ff */
[----:B------:R-:W-:-:S07]  /*f140*/  IMAD R2, R3, R18, RZ ;  /* 0x0000001203027224 */ /* 0x000fce00078e02ff */
.L_x_333:
[----:B------:R-:W-:Y:S05]  /*f150*/  BSYNC B1 ;  /* 0x0000000000017941 */ /* 0x000fea0003800000 */
.L_x_332:
[----:B------:R-:W-:Y:S01]  /*f160*/  @!P5 IMAD R47, R47, R17, R2 ;  /* 0x000000112f2fd224 */ /* 0x000fe200078e0202 */
[----:B------:R-:W-:Y:S04]  /*f170*/  BSSY B1, `(.L_x_334) ;  /* 0x0000006000017945 */ /* 0x000fe80003800000 */
[----:B------:R0:W-:Y:S01]  /*f180*/  @!P5 STG.E.U8 desc[UR36][R8.64+0x29], R47 ;  /* 0x0000292f0800d986 */ /* 0x0001e2000c101124 */
[----:B------:R-:W-:Y:S05]  /*f190*/  @P6 BRA `(.L_x_335) ;  /* 0x00000000000c6947 */ /* 0x000fea0003800000 */
[----:B------:R-:W0:Y:S02]  /*f1a0*/  LDG.E.U8 R16, desc[UR36][R14.64+0x30] ;  /* 0x000030240e107981 */ /* 0x000e24000c1e1100 */
[----:B0-----:R-:W-:-:S05]  /*f1b0*/  PRMT R3, R16, 0x8880, RZ ;  /* 0x0000888010037816 */ /* 0x001fca00000000ff */
[----:B------:R-:W-:-:S07]  /*f1c0*/  IMAD R2, R3, R18, RZ ;  /* 0x0000001203027224 */ /* 0x000fce00078e02ff */
.L_x_335:
[----:B------:R-:W-:Y:S05]  /*f1d0*/  BSYNC B1 ;  /* 0x0000000000017941 */ /* 0x000fea0003800000 */
.L_x_334:
[----:B0-----:R-:W-:Y:S01]  /*f1e0*/  @!P6 IMAD R3, R48, R17, R2 ;  /* 0x000000113003e224 */ /* 0x001fe200078e0202 */
[----:B------:R-:W-:Y:S04]  /*f1f0*/  BSSY B1, `(.L_x_336) ;  /* 0x0000006000017945 */ /* 0x000fe80003800000 */
[----:B------:R0:W-:Y:S01]  /*f200*/  @!P6 STG.E.U8 desc[UR36][R6.64+0x30], R3 ;  /* 0x000030030600e986 */ /* 0x0001e2000c101124 */
[----:B------:R-:W-:Y:S05]  /*f210*/  @P1 BRA `(.L_x_337) ;  /* 0x00000000000c1947 */ /* 0x000fea0003800000 */
[----:B------:R-:W0:Y:S02]  /*f220*/  LDG.E.U8 R16, desc[UR36][R14.64+0x31] ;  /* 0x000031240e107981 */ /* 0x000e24000c1e1100 */
[----:B0-----:R-:W-:-:S05]  /*f230*/  PRMT R3, R16, 0x8880, RZ ;  /* 0x0000888010037816 */ /* 0x001fca00000000ff */
[----:B------:R-:W-:-:S07]  /*f240*/  IMAD R2, R3, R18, RZ ;  /* 0x0000001203027224 */ /* 0x000fce00078e02ff */
.L_x_337:
[----:B------:R-:W-:Y:S05]  /*f250*/  BSYNC B1 ;  /* 0x0000000000017941 */ /* 0x000fea0003800000 */
.L_x_336:
        /* <DEDUP_REMOVED lines=12> */
.L_x_339:
[----:B------:R-:W-:Y:S05]  /*f320*/  BSYNC B1 ;  /* 0x0000000000017941 */ /* 0x000fea0003800000 */
.L_x_338:
[----:B0-----:R-:W-:Y:S01]  /*f330*/  @!P4 IMAD R3, R50, R17, R2 ;  /* 0x000000113203c224 */ /* 0x001fe200078e0202 */
[----:B------:R-:W-:Y:S04]  /*f340*/  BSSY B1, `(.L_x_340) ;  /* 0x0000006000017945 */ /* 0x000fe80003800000 */
[----:B------:R0:W-:Y:S01]  /*f350*/  @!P4 STG.E.U8 desc[UR36][R8.64+0x30], R3 ;  /* 0x000030030800c986 */ /* 0x0001e2000c101124 */
[----:B------:R-:W-:Y:S05]  /*f360*/  @P3 BRA `(.L_x_341) ;  /* 0x00000000000c3947 */ /* 0x000fea0003800000 */
[----:B------:R-:W0:Y:S02]  /*f370*/  LDG.E.U8 R16, desc[UR36][R154.64+0x31] ;  /* 0x000031249a107981 */ /* 0x000e24000c1e1100 */
[----:B0-----:R-:W-:-:S05]  /*f380*/  PRMT R3, R16, 0x8880, RZ ;  /* 0x0000888010037816 */ /* 0x001fca00000000ff */
[----:B------:R-:W-:-:S07]  /*f390*/  IMAD R2, R3, R18, RZ ;  /* 0x0000001203027224 */ /* 0x000fce00078e02ff */
.L_x_341:
[----:B------:R-:W-:Y:S05]  /*f3a0*/  BSYNC B1 ;  /* 0x0000000000017941 */ /* 0x000fea0003800000 */
.L_x_340:
[----:B------:R-:W-:Y:S01]  /*f3b0*/  @!P3 IMAD R51, R51, R17, R2 ;  /* 0x000000113333b224 */ /* 0x000fe200078e0202 */
[----:B------:R-:W-:Y:S04]  /*f3c0*/  BSSY B1, `(.L_x_342) ;  /* 0x0000006000017945 */ /* 0x000fe80003800000 */
[----:B------:R0:W-:Y:S01]  /*f3d0*/  @!P3 STG.E.U8 desc[UR36][R8.64+0x31], R51 ;  /* 0x000031330800b986 */ /* 0x0001e2000c101124 */
[----:B------:R-:W-:Y:S05]  /*f3e0*/  @P5 BRA `(.L_x_343) ;  /* 0x00000000000c5947 */ /* 0x000fea0003800000 */
[----:B------:R-:W0:Y:S02]  /*f3f0*/  LDG.E.U8 R16, desc[UR36][R14.64+0x38] ;  /* 0x000038240e107981 */ /* 0x000e24000c1e1100 */
[----:B0-----:R-:W-:-:S05]  /*f400*/  PRMT R3, R16, 0x8880, RZ ;  /* 0x0000888010037816 */ /* 0x001fca00000000ff */
[----:B------:R-:W-:-:S07]  /*f410*/  IMAD R2, R3, R18, RZ ;  /* 0x0000001203027224 */ /* 0x000fce00078e02ff */
.L_x_343:
[----:B------:R-:W-:Y:S05]  /*f420*/  BSYNC B1 ;  /* 0x0000000000017941 */ /* 0x000fea0003800000 */
.L_x_342:
[----:B0-----:R-:W-:Y:S01]  /*f430*/  @!P5 IMAD R3, R52, R17, R2 ;  /* 0x000000113403d224 */ /* 0x001fe200078e0202 */
[----:B------:R-:W-:Y:S04]  /*f440*/  BSSY B1, `(.L_x_344) ;  /* 0x0000006000017945 */ /* 0x000fe80003800000 */
[----:B------:R0:W-:Y:S01]  /*f450*/  @!P5 STG.E.U8 desc[UR36][R6.64+0x38], R3 ;  /* 0x000038030600d986 */ /* 0x0001e2000c101124 */
[----:B------:R-:W-:Y:S05]  /*f460*/  @P6 BRA `(.L_x_345) ;  /* 0x00000000000c6947 */ /* 0x000fea0003800000 */
[----:B------:R-:W0:Y:S02]  /*f470*/  LDG.E.U8 R16, desc[UR36][R14.64+0x39] ;  /* 0x000039240e107981 */ /* 0x000e24000c1e1100 */
[----:B0-----:R-:W-:-:S05]  /*f480*/  PRMT R3, R16, 0x8880, RZ ;  /* 0x0000888010037816 */ /* 0x001fca00000000ff */
[----:B------:R-:W-:-:S07]  /*f490*/  IMAD R2, R3, R18, RZ ;  /* 0x0000001203027224 */ /* 0x000fce00078e02ff */
.L_x_345:
[----:B------:R-:W-:Y:S05]  /*f4a0*/  BSYNC B1 ;  /* 0x0000000000017941 */ /* 0x000fea0003800000 */
.L_x_344:
[----:B------:R-:W-:Y:S01]  /*f4b0*/  @!P6 IMAD R53, R53, R17, R2 ;  /* 0x000000113535e224 */ /* 0x000fe200078e0202 */
[----:B------:R-:W-:Y:S04]  /*f4c0*/  BSSY B1, `(.L_x_346) ;  /* 0x0000006000017945 */ /* 0x000fe80003800000 */
[----:B------:R0:W-:Y:S01]  /*f4d0*/  @!P6 STG.E.U8 desc[UR36][R6.64+0x39], R53 ;  /* 0x000039350600e986 */ /* 0x0001e2000c101124 */
[----:B------:R-:W-:Y:S05]  /*f4e0*/  @P1 BRA `(.L_x_347) ;  /* 0x00000000000c1947 */ /* 0x000fea0003800000 */
[----:B------:R-:W0:Y:S02]  /*f4f0*/  LDG.E.U8 R16, desc[UR36][R154.64+0x38] ;  /* 0x000038249a107981 */ /* 0x000e24000c1e1100 */
[----:B0-----:R-:W-:-:S05]  /*f500*/  PRMT R3, R16, 0x8880, RZ ;  /* 0x0000888010037816 */ /* 0x001fca00000000ff */
[----:B------:R-:W-:-:S07]  /*f510*/  IMAD R2, R3, R18, RZ ;  /* 0x0000001203027224 */ /* 0x000fce00078e02ff */
.L_x_347:
[----:B------:R-:W-:Y:S05]  /*f520*/  BSYNC B1 ;  /* 0x0000000000017941 */ /* 0x000fea0003800000 */
.L_x_346:
        /* <DEDUP_REMOVED lines=12> */
.L_x_349:
[----:B------:R-:W-:Y:S05]  /*f5f0*/  BSYNC B1 ;  /* 0x0000000000017941 */ /* 0x000fea0003800000 */
.L_x_348:
[----:B------:R-:W-:Y:S01]  /*f600*/  @!P4 IMAD R55, R55, R17, R2 ;  /* 0x000000113737c224 */ /* 0x000fe200078e0202 */
[----:B------:R-:W-:Y:S04]  /*f610*/  BSSY B1, `(.L_x_350) ;  /* 0x0000006000017945 */ /* 0x000fe80003800000 */
[----:B------:R0:W-:Y:S01]  /*f620*/  @!P4 STG.E.U8 desc[UR36][R8.64+0x39], R55 ;  /* 0x000039370800c986 */ /* 0x0001e2000c101124 */
[----:B------:R-:W-:Y:S05]  /*f630*/  @P3 BRA `(.L_x_351) ;  /* 0x00000000000c3947 */ /* 0x000fea0003800000 */
[----:B------:R-:W0:Y:S02]  /*f640*/  LDG.E.U8 R16, desc[UR36][R14.64+0x40] ;  /* 0x000040240e107981 */ /* 0x000e24000c1e1100 */
[----:B0-----:R-:W-:-:S05]  /*f650*/  PRMT R3, R16, 0x8880, RZ ;  /* 0x0000888010037816 */ /* 0x001fca00000000ff */
[----:B------:R-:W-:-:S07]  /*f660*/  IMAD R2, R3, R18, RZ ;  /* 0x0000001203027224 */ /* 0x000fce00078e02ff */
.L_x_351:
[----:B------:R-:W-:Y:S05]  /*f670*/  BSYNC B1 ;  /* 0x0000000000017941 */ /* 0x000fea0003800000 */
.L_x_350:
[----:B0-----:R-:W-:Y:S01]  /*f680*/  @!P3 IMAD R3, R56, R17, R2 ;  /* 0x000000113803b224 */ /* 0x001fe200078e0202 */
[----:B------:R-:W-:Y:S04]  /*f690*/  BSSY B1, `(.L_x_352) ;  /* 0x0000006000017945 */ /* 0x000fe80003800000 */
[----:B------:R0:W-:Y:S01]  /*f6a0*/  @!P3 STG.E.U8 desc[UR36][R6.64+0x40], R3 ;  /* 0x000040030600b986 */ /* 0x0001e2000c101124 */
[----:B------:R-:W-:Y:S05]  /*f6b0*/  @P5 BRA `(.L_x_353) ;  /* 0x00000000000c5947 */ /* 0x000fea0003800000 */
[----:B------:R-:W0:Y:S02]  /*f6c0*/  LDG.E.U8 R16, desc[UR36][R14.64+0x41] ;  /* 0x000041240e107981 */ /* 0x000e24000c1e1100 */
[----:B0-----:R-:W-:-:S05]  /*f6d0*/  PRMT R3, R16, 0x8880, RZ ;  /* 0x0000888010037816 */ /* 0x001fca00000000ff */
[----:B------:R-:W-:-:S07]  /*f6e0*/  IMAD R2, R3, R18, RZ ;  /* 0x0000001203027224 */ /* 0x000fce00078e02ff */
.L_x_353:
[----:B------:R-:W-:Y:S05]  /*f6f0*/  BSYNC B1 ;  /* 0x0000000000017941 */ /* 0x000fea0003800000 */
.L_x_352:
[----:B------:R-:W-:Y:S01]  /*f700*/  @!P5 IMAD R57, R57, R17, R2 ;  /* 0x000000113939d224 */ /* 0x000fe200078e0202 */
[----:B------:R-:W-:Y:S04]  /*f710*/  BSSY B1, `(.L_x_354) ;  /* 0x0000006000017945 */ /* 0x000fe80003800000 */
[----:B------:R0:W-:Y:S01]  /*f720*/  @!P5 STG.E.U8 desc[UR36][R6.64+0x41], R57 ;  /* 0x000041390600d986 */ /* 0x0001e2000c101124 */
[----:B------:R-:W-:Y:S05]  /*f730*/  @P6 BRA `(.L_x_355) ;  /* 0x00000000000c6947 */ /* 0x000fea0003800000 */
[----:B------:R-:W0:Y:S02]  /*f740*/  LDG.E.U8 R16, desc[UR36][R154.64+0x40] ;  /* 0x000040249a107981 */ /* 0x000e24000c1e1100 */
[----:B0-----:R-:W-:-:S05]  /*f750*/  PRMT R3, R16, 0x8880, RZ ;  /* 0x0000888010037816 */ /* 0x001fca00000000ff */
[----:B------:R-:W-:-:S07]  /*f760*/  IMAD R2, R3, R18, RZ ;  /* 0x0000001203027224 */ /* 0x000fce00078e02ff */
.L_x_355:
[----:B------:R-:W-:Y:S05]  /*f770*/  BSYNC B1 ;  /* 0x0000000000017941 */ /* 0x000fea0003800000 */
.L_x_354:
[----:B0-----:R-:W-:Y:S01]  /*f780*/  @!P6 IMAD R3, R58, R17, R2 ;  /* 0x000000113a03e224 */ /* 0x001fe200078e0202 */
[----:B------:R-:W-:Y:S04]  /*f790*/  BSSY B1, `(.L_x_356) ;  /* 0x0000006000017945 */ /* 0x000fe80003800000 */
[----:B------:R0:W-:Y:S01]  /*f7a0*/  @!P6 STG.E.U8 desc[UR36][R8.64+0x40], R3 ;  /* 0x000040030800e986 */ /* 0x0001e2000c101124 */
[----:B------:R-:W-:Y:S05]  /*f7b0*/  @P1 BRA `(.L_x_357) ;  /* 0x00000000000c1947 */ /* 0x000fea0003800000 */
[----:B------:R-:W0:Y:S02]  /*f7c0*/  LDG.E.U8 R16, desc[UR36][R154.64+0x41] ;  /* 0x000041249a107981 */ /* 0x000e24000c1e1100 */
[----:B0-----:R-:W-:-:S05]  /*f7d0*/  PRMT R3, R16, 0x8880, RZ ;  /* 0x0000888010037816 */ /* 0x001fca00000000ff */
[----:B------:R-:W-:-:S07]  /*f7e0*/  IMAD R2, R3, R18, RZ ;  /* 0x0000001203027224 */ /* 0x000fce00078e02ff */
.L_x_357:
[----:B------:R-:W-:Y:S05]  /*f7f0*/  BSYNC B1 ;  /* 0x0000000000017941 */ /* 0x000fea0003800000 */
.L_x_356:
        /* <DEDUP_REMOVED lines=12> */
.L_x_359:
[----:B------:R-:W-:Y:S05]  /*f8c0*/  BSYNC B1 ;  /* 0x0000000000017941 */ /* 0x000fea0003800000 */
.L_x_358:
[----:B0-----:R-:W-:Y:S01]  /*f8d0*/  @!P4 IMAD R3, R60, R17, R2 ;  /* 0x000000113c03c224 */ /* 0x001fe200078e0202 */
[----:B------:R-:W-:Y:S04]  /*f8e0*/  BSSY B1, `(.L_x_360) ;  /* 0x0000006000017945 */ /* 0x000fe80003800000 */
[----:B------:R0:W-:Y:S01]  /*f8f0*/  @!P4 STG.E.U8 desc[UR36][R6.64+0x48], R3 ;  /* 0x000048030600c986 */ /* 0x0001e2000c101124 */
[----:B------:R-:W-:Y:S05]  /*f900*/  @P3 BRA `(.L_x_361) ;  /* 0x00000000000c3947 */ /* 0x000fea0003800000 */
[----:B------:R-:W0:Y:S02]  /*f910*/  LDG.E.U8 R16, desc[UR36][R14.64+0x49] ;  /* 0x000049240e107981 */ /* 0x000e24000c1e1100 */
[----:B0-----:R-:W-:-:S05]  /*f920*/  PRMT R3, R16, 0x8880, RZ ;  /* 0x0000888010037816 */ /* 0x001fca00000000ff */
[----:B------:R-:W-:-:S07]  /*f930*/  IMAD R2, R3, R18, RZ ;  /* 0x0000001203027224 */ /* 0x000fce00078e02ff */
.L_x_361:
[----:B------:R-:W-:Y:S05]  /*f940*/  BSYNC B1 ;  /* 0x0000000000017941 */ /* 0x000fea0003800000 */
.L_x_360:
[----:B------:R-:W-:Y:S01]  /*f950*/  @!P3 IMAD R61, R61, R17, R2 ;  /* 0x000000113d3db224 */ /* 0x000fe200078e0202 */
[----:B------:R-:W-:Y:S04]  /*f960*/  BSSY B1, `(.L_x_362) ;  /* 0x0000006000017945 */ /* 0x000fe80003800000 */
[----:B------:R0:W-:Y:S01]  /*f970*/  @!P3 STG.E.U8 desc[UR36][R6.64+0x49], R61 ;  /* 0x0000493d0600b986 */ /* 0x0001e2000c101124 */
[----:B------:R-:W-:Y:S05]  /*f980*/  @P5 BRA `(.L_x_363) ;  /* 0x00000000000c5947 */ /* 0x000fea0003800000 */
[----:B------:R-:W0:Y:S02]  /*f990*/  LDG.E.U8 R16, desc[UR36][R154.64+0x48] ;  /* 0x000048249a107981 */ /* 0x000e24000c1e1100 */
[----:B0-----:R-:W-:-:S05]  /*f9a0*/  PRMT R3, R16, 0x8880, RZ ;  /* 0x0000888010037816 */ /* 0x001fca00000000ff */
[----:B------:R-:W-:-:S07]  /*f9b0*/  IMAD R2, R3, R18, RZ ;  /* 0x0000001203027224 */ /* 0x000fce00078e02ff */
.L_x_363:
[----:B------:R-:W-:Y:S05]  /*f9c0*/  BSYNC B1 ;  /* 0x0000000000017941 */ /* 0x000fea0003800000 */
.L_x_362:
[----:B0-----:R-:W-:Y:S01]  /*f9d0*/  @!P5 IMAD R3, R62, R17, R2 ;  /* 0x000000113e03d224 */ /* 0x001fe200078e0202 */
[----:B------:R-:W-:Y:S04]  /*f9e0*/  BSSY B1, `(.L_x_364) ;  /* 0x0000006000017945 */ /* 0x000fe80003800000 */
[----:B------:R0:W-:Y:S01]  /*f9f0*/  @!P5 STG.E.U8 desc[UR36][R8.64+0x48], R3 ;  /* 0x000048030800d986 */ /* 0x0001e2000c101124 */
[----:B------:R-:W-:Y:S05]  /*fa00*/  @P6 BRA `(.L_x_365) ;  /* 0x00000000000c6947 */ /* 0x000fea0003800000 */
[----:B------:R-:W0:Y:S02]  /*fa10*/  LDG.E.U8 R16, desc[UR36][R154.64+0x49] ;  /* 0x000049249a107981 */ /* 0x000e24000c1e1100 */
[----:B0-----:R-:W-:-:S05]  /*fa20*/  PRMT R3, R16, 0x8880, RZ ;  /* 0x0000888010037816 */ /* 0x001fca00000000ff */
[----:B------:R-:W-:-:S07]  /*fa30*/  IMAD R2, R3, R18, RZ ;  /* 0x0000001203027224 */ /* 0x000fce00078e02ff */
.L_x_365:
[----:B------:R-:W-:Y:S05]  /*fa40*/  BSYNC B1 ;  /* 0x0000000000017941 */ /* 0x000fea0003800000 */
.L_x_364:
[----:B------:R-:W-:Y:S01]  /*fa50*/  @!P6 IMAD R63, R63, R17, R2 ;  /* 0x000000113f3fe224 */ /* 0x000fe200078e0202 */
[----:B------:R-:W-:Y:S04]  /*fa60*/  BSSY B1, `(.L_x_366) ;  /* 0x0000006000017945 */ /* 0x000fe80003800000 */
[----:B------:R0:W-:Y:S01]  /*fa70*/  @!P6 STG.E.U8 desc[UR36][R8.64+0x49], R63 ;  /* 0x0000493f0800e986 */ /* 0x0001e2000c101124 */
[----:B------:R-:W-:Y:S05]  /*fa80*/  @P1 BRA `(.L_x_367) ;  /* 0x00000000000c1947 */ /* 0x000fea0003800000 */
[----:B------:R-:W0:Y:S02]  /*fa90*/  LDG.E.U8 R16, desc[UR36][R14.64+0x50] ;  /* 0x000050240e107981 */ /* 0x000e24000c1e1100 */
[----:B0-----:R-:W-:-:S05]  /*faa0*/  PRMT R3, R16, 0x8880, RZ ;  /* 0x0000888010037816 */ /* 0x001fca00000000ff */
[----:B------:R-:W-:-:S07]  /*fab0*/  IMAD R2, R3, R18, RZ ;  /* 0x0000001203027224 */ /* 0x000fce00078e02ff */
.L_x_367:
[----:B------:R-:W-:Y:S05]  /*fac0*/  BSYNC B1 ;  /* 0x0000000000017941 */ /* 0x000fea0003800000 */
.L_x_366:
        /* <DEDUP_REMOVED lines=12> */
.L_x_369:
[----:B------:R-:W-:Y:S05]  /*fb90*/  BSYNC B1 ;  /* 0x0000000000017941 */ /* 0x000fea0003800000 */
.L_x_368:
[----:B------:R-:W-:Y:S01]  /*fba0*/  @!P4 IMAD R65, R65, R17, R2 ;  /* 0x000000114141c224 */ /* 0x000fe200078e0202 */
[----:B------:R-:W-:Y:S04]  /*fbb0*/  BSSY B1, `(.L_x_370) ;  /* 0x0000006000017945 */ /* 0x000fe80003800000 */
[----:B------:R0:W-:Y:S01]  /*fbc0*/  @!P4 STG.E.U8 desc[UR36][R6.64+0x51], R65 ;  /* 0x000051410600c986 */ /* 0x0001e2000c101124 */
[----:B------:R-:W-:Y:S05]  /*fbd0*/  @P3 BRA `(.L_x_371) ;  /* 0x00000000000c3947 */ /* 0x000fea0003800000 */
[----:B------:R-:W0:Y:S02]  /*fbe0*/  LDG.E.U8 R16, desc[UR36][R154.64+0x50] ;  /* 0x000050249a107981 */ /* 0x000e24000c1e1100 */
[----:B0-----:R-:W-:-:S05]  /*fbf0*/  PRMT R3, R16, 0x8880, RZ ;  /* 0x0000888010037816 */ /* 0x001fca00000000ff */
[----:B------:R-:W-:-:S07]  /*fc00*/  IMAD R2, R3, R18, RZ ;  /* 0x0000001203027224 */ /* 0x000fce00078e02ff */
.L_x_371:
[----:B------:R-:W-:Y:S05]  /*fc10*/  BSYNC B1 ;  /* 0x0000000000017941 */ /* 0x000fea0003800000 */
.L_x_370:
[----:B0-----:R-:W-:Y:S01]  /*fc20*/  @!P3 IMAD R3, R66, R17, R2 ;  /* 0x000000114203b224 */ /* 0x001fe200078e0202 */
[----:B------:R-:W-:Y:S04]  /*fc30*/  BSSY B1, `(.L_x_372) ;  /* 0x0000006000017945 */ /* 0x000fe80003800000 */
[----:B------:R0:W-:Y:S01]  /*fc40*/  @!P3 STG.E.U8 desc[UR36][R8.64+0x50], R3 ;  /* 0x000050030800b986 */ /* 0x0001e2000c101124 */
[----:B------:R-:W-:Y:S05]  /*fc50*/  @P5 BRA `(.L_x_373) ;  /* 0x00000000000c5947 */ /* 0x000fea0003800000 */
[----:B------:R-:W0:Y:S02]  /*fc60*/  LDG.E.U8 R16, desc[UR36][R154.64+0x51] ;  /* 0x000051249a107981 */ /* 0x000e24000c1e1100 */
[----:B0-----:R-:W-:-:S05]  /*fc70*/  PRMT R3, R16, 0x8880, RZ ;  /* 0x0000888010037816 */ /* 0x001fca00000000ff */
[----:B------:R-:W-:-:S07]  /*fc80*/  IMAD R2, R3, R18, RZ ;  /* 0x0000001203027224 */ /* 0x000fce00078e02ff */
.L_x_373:
[----:B------:R-:W-:Y:S05]  /*fc90*/  BSYNC B1 ;  /* 0x0000000000017941 */ /* 0x000fea0003800000 */
.L_x_372:
[----:B------:R-:W-:Y:S01]  /*fca0*/  @!P5 IMAD R67, R67, R17, R2 ;  /* 0x000000114343d224 */ /* 0x000fe200078e0202 */
[----:B------:R-:W-:Y:S04]  /*fcb0*/  BSSY B1, `(.L_x_374) ;  /* 0x0000006000017945 */ /* 0x000fe80003800000 */
[----:B------:R0:W-:Y:S01]  /*fcc0*/  @!P5 STG.E.U8 desc[UR36][R8.64+0x51], R67 ;  /* 0x000051430800d986 */ /* 0x0001e2000c101124 */
[----:B------:R-:W-:Y:S05]  /*fcd0*/  @P6 BRA `(.L_x_375) ;  /* 0x00000000000c6947 */ /* 0x000fea0003800000 */
[----:B------:R-:W0:Y:S02]  /*fce0*/  LDG.E.U8 R16, desc[UR36][R14.64+0x58] ;  /* 0x000058240e107981 */ /* 0x000e24000c1e1100 */
[----:B0-----:R-:W-:-:S05]  /*fcf0*/  PRMT R3, R16, 0x8880, RZ ;  /* 0x0000888010037816 */ /* 0x001fca00000000ff */
[----:B------:R-:W-:-:S07]  /*fd00*/  IMAD R2, R3, R18, RZ ;  /* 0x0000001203027224 */ /* 0x000fce00078e02ff */
.L_x_375:
[----:B------:R-:W-:Y:S05]  /*fd10*/  BSYNC B1 ;  /* 0x0000000000017941 */ /* 0x000fea0003800000 */
.L_x_374:
[----:B0-----:R-:W-:Y:S01]  /*fd20*/  @!P6 IMAD R3, R68, R17, R2 ;  /* 0x000000114403e224 */ /* 0x001fe200078e0202 */
[----:B------:R-:W-:Y:S04]  /*fd30*/  BSSY B1, `(.L_x_376) ;  /* 0x0000006000017945 */ /* 0x000fe80003800000 */
[----:B------:R0:W-:Y:S01]  /*fd40*/  @!P6 STG.E.U8 desc[UR36][R6.64+0x58], R3 ;  /* 0x000058030600e986 */ /* 0x0001e2000c101124 */
[----:B------:R-:W-:Y:S05]  /*fd50*/  @P1 BRA `(.L_x_377) ;  /* 0x00000000000c1947 */ /* 0x000fea0003800000 */
[----:B------:R-:W0:Y:S02]  /*fd60*/  LDG.E.U8 R16, desc[UR36][R14.64+0x59] ;  /* 0x000059240e107981 */ /* 0x000e24000c1e1100 */
[----:B0-----:R-:W-:-:S05]  /*fd70*/  PRMT R3, R16, 0x8880, RZ ;  /* 0x0000888010037816 */ /* 0x001fca00000000ff */
[----:B------:R-:W-:-:S07]  /*fd80*/  IMAD R2, R3, R18, RZ ;  /* 0x0000001203027224 */ /* 0x000fce00078e02ff */
.L_x_377:
[----:B------:R-:W-:Y:S05]  /*fd90*/  BSYNC B1 ;  /* 0x0000000000017941 */ /* 0x000fea0003800000 */
.L_x_376:
        /* <DEDUP_REMOVED lines=12> */
.L_x_379:
[----:B------:R-:W-:Y:S05]  /*fe60*/  BSYNC B1 ;  /* 0x0000000000017941 */ /* 0x000fea0003800000 */
.L_x_378:
[----:B0-----:R-:W-:Y:S01]  /*fe70*/  @!P4 IMAD R3, R70, R17, R2 ;  /* 0x000000114603c224 */ /* 0x001fe200078e0202 */
[----:B------:R-:W-:Y:S04]  /*fe80*/  BSSY B1, `(.L_x_380) ;  /* 0x0000006000017945 */ /* 0x000fe80003800000 */
[----:B------:R0:W-:Y:S01]  /*fe90*/  @!P4 STG.E.U8 desc[UR36][R8.64+0x58], R3 ;  /* 0x000058030800c986 */ /* 0x0001e2000c101124 */
[----:B------:R-:W-:Y:S05]  /*fea0*/  @P3 BRA `(.L_x_381) ;  /* 0x00000000000c3947 */ /* 0x000fea0003800000 */
[----:B------:R-:W0:Y:S02]  /*feb0*/  LDG.E.U8 R16, desc[UR36][R154.64+0x59] ;  /* 0x000059249a107981 */ /* 0x000e24000c1e1100 */
[----:B0-----:R-:W-:-:S05]  /*fec0*/  PRMT R3, R16, 0x8880, RZ ;  /* 0x0000888010037816 */ /* 0x001fca00000000ff */
[----:B------:R-:W-:-:S07]  /*fed0*/  IMAD R2, R3, R18, RZ ;  /* 0x0000001203027224 */ /* 0x000fce00078e02ff */
.L_x_381:
[----:B------:R-:W-:Y:S05]  /*fee0*/  BSYNC B1 ;  /* 0x0000000000017941 */ /* 0x000fea0003800000 */
.L_x_380:
[----:B------:R-:W-:Y:S01]  /*fef0*/  @!P3 IMAD R71, R71, R17, R2 ;  /* 0x000000114747b224 */ /* 0x000fe200078e0202 */
[----:B------:R-:W-:Y:S04]  /*ff00*/  BSSY B1, `(.L_x_382) ;  /* 0x0000006000017945 */ /* 0x000fe80003800000 */
[----:B------:R0:W-:Y:S01]  /*ff10*/  @!P3 STG.E.U8 desc[UR36][R8.64+0x59], R71 ;  /* 0x000059470800b986 */ /* 0x0001e2000c101124 */
[----:B------:R-:W-:Y:S05]  /*ff20*/  @P5 BRA `(.L_x_383) ;  /* 0x00000000000c5947 */ /* 0x000fea0003800000 */
[----:B------:R-:W0:Y:S02]  /*ff30*/  LDG.E.U8 R16, desc[UR36][R14.64+0x60] ;  /* 0x000060240e107981 */ /* 0x000e24000c1e1100 */
[----:B0-----:R-:W-:-:S05]  /*ff40*/  PRMT R3, R16, 0x8880, RZ ;  /* 0x0000888010037816 */ /* 0x001fca00000000ff */
[----:B------:R-:W-:-:S07]  /*ff50*/  IMAD R2, R3, R18, RZ ;  /* 0x0000001203027224 */ /* 0x000fce00078e02ff */
.L_x_383:
[----:B------:R-:W-:Y:S05]  /*ff60*/  BSYNC B1 ;  /* 0x0000000000017941 */ /* 0x000fea0003800000 */
.L_x_382:
[----:B0-----:R-:W-:Y:S01]  /*ff70*/  @!P5 IMAD R3, R72, R17, R2 ;  /* 0x000000114803d224 */ /* 0x001fe200078e0202 */
[----:B------:R-:W-:Y:S04]  /*ff80*/  BSSY B1, `(.L_x_384) ;  /* 0x0000006000017945 */ /* 0x000fe80003800000 */
[----:B------:R0:W-:Y:S01]  /*ff90*/  @!P5 STG.E.U8 desc[UR36][R6.64+0x60], R3 ;  /* 0x000060030600d986 */ /* 0x0001e2000c101124 */
[----:B------:R-:W-:Y:S05]  /*ffa0*/  @P6 BRA `(.L_x_385) ;  /* 0x00000000000c6947 */ /* 0x000fea0003800000 */
[----:B------:R-:W0:Y:S02]  /*ffb0*/  LDG.E.U8 R16, desc[UR36][R14.64+0x61] ;  /* 0x000061240e107981 */ /* 0x000e24000c1e1100 */
[----:B0-----:R-:W-:-:S05]  /*ffc0*/  PRMT R3, R16, 0x8880, RZ ;  /* 0x0000888010037816 */ /* 0x001fca00000000ff */
[----:B------:R-:W-:-:S07]  /*ffd0*/  IMAD R2, R3, R18, RZ ;  /* 0x0000001203027224 */ /* 0x000fce00078e02ff */
.L_x_385:
[----:B------:R-:W-:Y:S05]  /*ffe0*/  BSYNC B1 ;  /* 0x0000000000017941 */ /* 0x000fea0003800000 */
.L_x_384:
[----:B------:R-:W-:Y:S01]  /*fff0*/  @!P6 IMAD R73, R73, R17, R2 ;  /* 0x000000114949e224 */ /* 0x000fe200078e0202 */
[----:B------:R-:W-:Y:S04]  /*10000*/  BSSY B1, `(.L_x_386) ;  /* 0x0000006000017945 */ /* 0x000fe80003800000 */
[----:B------:R0:W-:Y:S01]  /*10010*/  @!P6 STG.E.U8 desc[UR36][R6.64+0x61], R73 ;  /* 0x000061490600e986 */ /* 0x0001e2000c101124 */
[----:B------:R-:W-:Y:S05]  /*10020*/  @P1 BRA `(.L_x_387) ;  /* 0x00000000000c1947 */ /* 0x000fea0003800000 */
[----:B------:R-:W0:Y:S02]  /*10030*/  LDG.E.U8 R16, desc[UR36][R154.64+0x60] ;  /* 0x000060249a107981 */ /* 0x000e24000c1e1100 */
[----:B0-----:R-:W-:-:S05]  /*10040*/  PRMT R3, R16, 0x8880, RZ ;  /* 0x0000888010037816 */ /* 0x001fca00000000ff */
[----:B------:R-:W-:-:S07]  /*10050*/  IMAD R2, R3, R18, RZ ;  /* 0x0000001203027224 */ /* 0x000fce00078e02ff */
.L_x_387:
[----:B------:R-:W-:Y:S05]  /*10060*/  BSYNC B1 ;  /* 0x0000000000017941 */ /* 0x000fea0003800000 */
.L_x_386:
        /* <DEDUP_REMOVED lines=12> */
.L_x_389:
[----:B------:R-:W-:Y:S05]  /*10130*/  BSYNC B1 ;  /* 0x0000000000017941 */ /* 0x000fea0003800000 */
.L_x_388:
[----:B------:R-:W-:Y:S01]  /*10140*/  @!P4 IMAD R75, R75, R17, R2 ;  /* 0x000000114b4bc224 */ /* 0x000fe200078e0202 */
[----:B------:R-:W-:Y:S04]  /*10150*/  BSSY B1, `(.L_x_390) ;  /* 0x0000006000017945 */ /* 0x000fe80003800000 */
[----:B------:R0:W-:Y:S01]  /*10160*/  @!P4 STG.E.U8 desc[UR36][R8.64+0x61], R75 ;  /* 0x0000614b0800c986 */ /* 0x0001e2000c101124 */
[----:B------:R-:W-:Y:S05]  /*10170*/  @P3 BRA `(.L_x_391) ;  /* 0x00000000000c3947 */ /* 0x000fea0003800000 */
[----:B------:R-:W0:Y:S02]  /*10180*/  LDG.E.U8 R16, desc[UR36][R14.64+0x68] ;  /* 0x000068240e107981 */ /* 0x000e24000c1e1100 */
[----:B0-----:R-:W-:-:S05]  /*10190*/  PRMT R3, R16, 0x8880, RZ ;  /* 0x0000888010037816 */ /* 0x001fca00000000ff */
[----:B------:R-:W-:-:S07]  /*101a0*/  IMAD R2, R3, R18, RZ ;  /* 0x0000001203027224 */ /* 0x000fce00078e02ff */
.L_x_391:
[----:B------:R-:W-:Y:S05]  /*101b0*/  BSYNC B1 ;  /* 0x0000000000017941 */ /* 0x000fea0003800000 */
.L_x_390:
[----:B0-----:R-:W-:Y:S01]  /*101c0*/  @!P3 IMAD R3, R76, R17, R2 ;  /* 0x000000114c03b224 */ /* 0x001fe200078e0202 */
[----:B------:R-:W-:Y:S04]  /*101d0*/  BSSY B1, `(.L_x_392) ;  /* 0x0000006000017945 */ /* 0x000fe80003800000 */
[----:B------:R0:W-:Y:S01]  /*101e0*/  @!P3 STG.E.U8 desc[UR36][R6.64+0x68], R3 ;  /* 0x000068030600b986 */ /* 0x0001e2000c101124 */
[----:B------:R-:W-:Y:S05]  /*101f0*/  @P5 BRA `(.L_x_393) ;  /* 0x00000000000c5947 */ /* 0x000fea0003800000 */
[----:B------:R-:W0:Y:S02]  /*10200*/  LDG.E.U8 R16, desc[UR36][R14.64+0x69] ;  /* 0x000069240e107981 */ /* 0x000e24000c1e1100 */
[----:B0-----:R-:W-:-:S05]  /*10210*/  PRMT R3, R16, 0x8880, RZ ;  /* 0x0000888010037816 */ /* 0x001fca00000000ff */
[----:B------:R-:W-:-:S07]  /*10220*/  IMAD R2, R3, R18, RZ ;  /* 0x0000001203027224 */ /* 0x000fce00078e02ff */
.L_x_393:
[----:B------:R-:W-:Y:S05]  /*10230*/  BSYNC B1 ;  /* 0x0000000000017941 */ /* 0x000fea0003800000 */
.L_x_392:
[----:B------:R-:W-:Y:S01]  /*10240*/  @!P5 IMAD R77, R77, R17, R2 ;  /* 0x000000114d4dd224 */ /* 0x000fe200078e0202 */
[----:B------:R-:W-:Y:S04]  /*10250*/  BSSY B1, `(.L_x_394) ;  /* 0x0000006000017945 */ /* 0x000fe80003800000 */
[----:B------:R0:W-:Y:S01]  /*10260*/  @!P5 STG.E.U8 desc[UR36][R6.64+0x69], R77 ;  /* 0x0000694d0600d986 */ /* 0x0001e2000c101124 */
[----:B------:R-:W-:Y:S05]  /*10270*/  @P6 BRA `(.L_x_395) ;  /* 0x00000000000c6947 */ /* 0x000fea0003800000 */
[----:B------:R-:W0:Y:S02]  /*10280*/  LDG.E.U8 R16, desc[UR36][R154.64+0x68] ;  /* 0x000068249a107981 */ /* 0x000e24000c1e1100 */
[----:B0-----:R-:W-:-:S05]  /*10290*/  PRMT R3, R16, 0x8880, RZ ;  /* 0x0000888010037816 */ /* 0x001fca00000000ff */
[----:B------:R-:W-:-:S07]  /*102a0*/  IMAD R2, R3, R18, RZ ;  /* 0x0000001203027224 */ /* 0x000fce00078e02ff */
.L_x_395:
[----:B------:R-:W-:Y:S05]  /*102b0*/  BSYNC B1 ;  /* 0x0000000000017941 */ /* 0x000fea0003800000 */
.L_x_394:
[----:B0-----:R-:W-:Y:S01]  /*102c0*/  @!P6 IMAD R3, R78, R17, R2 ;  /* 0x000000114e03e224 */ /* 0x001fe200078e0202 */
[----:B------:R-:W-:Y:S04]  /*102d0*/  BSSY B1, `(.L_x_396) ;  /* 0x0000006000017945 */ /* 0x000fe80003800000 */
[----:B------:R0:W-:Y:S01]  /*102e0*/  @!P6 STG.E.U8 desc[UR36][R8.64+0x68], R3 ;  /* 0x000068030800e986 */ /* 0x0001e2000c101124 */
[----:B------:R-:W-:Y:S05]  /*102f0*/  @P1 BRA `(.L_x_397) ;  /* 0x00000000000c1947 */ /* 0x000fea0003800000 */
[----:B------:R-:W0:Y:S02]  /*10300*/  LDG.E.U8 R16, desc[UR36][R154.64+0x69] ;  /* 0x000069249a107981 */ /* 0x000e24000c1e1100 */
[----:B0-----:R-:W-:-:S05]  /*10310*/  PRMT R3, R16, 0x8880, RZ ;  /* 0x0000888010037816 */ /* 0x001fca00000000ff */
[----:B------:R-:W-:-:S07]  /*10320*/  IMAD R2, R3, R18, RZ ;  /* 0x0000001203027224 */ /* 0x000fce00078e02ff */
.L_x_397:
[----:B------:R-:W-:Y:S05]  /*10330*/  BSYNC B1 ;  /* 0x0000000000017941 */ /* 0x000fea0003800000 */
.L_x_396:
        /* <DEDUP_REMOVED lines=12> */
.L_x_399:
[----:B------:R-:W-:Y:S05]  /*10400*/  BSYNC B1 ;  /* 0x0000000000017941 */ /* 0x000fea0003800000 */
.L_x_398:
[----:B0-----:R-:W-:Y:S01]  /*10410*/  @!P4 IMAD R3, R80, R17, R2 ;  /* 0x000000115003c224 */ /* 0x001fe200078e0202 */
[----:B------:R-:W-:Y:S04]  /*10420*/  BSSY B1, `(.L_x_400) ;  /* 0x0000006000017945 */ /* 0x000fe80003800000 */
[----:B------:R0:W-:Y:S01]  /*10430*/  @!P4 STG.E.U8 desc[UR36][R6.64+0x70], R3 ;  /* 0x000070030600c986 */ /* 0x0001e2000c101124 */
[----:B------:R-:W-:Y:S05]  /*10440*/  @P3 BRA `(.L_x_401) ;  /* 0x00000000000c3947 */ /* 0x000fea0003800000 */
[----:B------:R-:W0:Y:S02]  /*10450*/  LDG.E.U8 R16, desc[UR36][R14.64+0x71] ;  /* 0x000071240e107981 */ /* 0x000e24000c1e1100 */
[----:B0-----:R-:W-:-:S05]  /*10460*/  PRMT R3, R16, 0x8880, RZ ;  /* 0x0000888010037816 */ /* 0x001fca00000000ff */
[----:B------:R-:W-:-:S07]  /*10470*/  IMAD R2, R3, R18, RZ ;  /* 0x0000001203027224 */ /* 0x000fce00078e02ff */
.L_x_401:
[----:B------:R-:W-:Y:S05]  /*10480*/  BSYNC B1 ;  /* 0x0000000000017941 */ /* 0x000fea0003800000 */
.L_x_400:
[----:B------:R-:W-:Y:S01]  /*10490*/  @!P3 IMAD R81, R81, R17, R2 ;  /* 0x000000115151b224 */ /* 0x000fe200078e0202 */
[----:B------:R-:W-:Y:S04]  /*104a0*/  BSSY B1, `(.L_x_402) ;  /* 0x0000006000017945 */ /* 0x000fe80003800000 */
[----:B------:R0:W-:Y:S01]  /*104b0*/  @!P3 STG.E.U8 desc[UR36][R6.64+0x71], R81 ;  /* 0x000071510600b986 */ /* 0x0001e2000c101124 */
[----:B------:R-:W-:Y:S05]  /*104c0*/  @P5 BRA `(.L_x_403) ;  /* 0x00000000000c5947 */ /* 0x000fea0003800000 */
[----:B------:R-:W0:Y:S02]  /*104d0*/  LDG.E.U8 R16, desc[UR36][R154.64+0x70] ;  /* 0x000070249a107981 */ /* 0x000e24000c1e1100 */
[----:B0-----:R-:W-:-:S05]  /*104e0*/  PRMT R3, R16, 0x8880, RZ ;  /* 0x0000888010037816 */ /* 0x001fca00000000ff */
[----:B------:R-:W-:-:S07]  /*104f0*/  IMAD R2, R3, R18, RZ ;  /* 0x0000001203027224 */ /* 0x000fce00078e02ff */
.L_x_403:
[----:B------:R-:W-:Y:S05]  /*10500*/  BSYNC B1 ;  /* 0x0000000000017941 */ /* 0x000fea0003800000 */
.L_x_402:
[----:B0-----:R-:W-:Y:S01]  /*10510*/  @!P5 IMAD R3, R82, R17, R2 ;  /* 0x000000115203d224 */ /* 0x001fe200078e0202 */
[----:B------:R-:W-:Y:S04]  /*10520*/  BSSY B1, `(.L_x_404) ;  /* 0x0000006000017945 */ /* 0x000fe80003800000 */
[----:B------:R0:W-:Y:S01]  /*10530*/  @!P5 STG.E.U8 desc[UR36][R8.64+0x70], R3 ;  /* 0x000070030800d986 */ /* 0x0001e2000c101124 */
[----:B------:R-:W-:Y:S05]  /*10540*/  @P6 BRA `(.L_x_405) ;  /* 0x00000000000c6947 */ /* 0x000fea0003800000 */
[----:B------:R-:W0:Y:S02]  /*10550*/  LDG.E.U8 R16, desc[UR36][R154.64+0x71] ;  /* 0x000071249a107981 */ /* 0x000e24000c1e1100 */
[----:B0-----:R-:W-:-:S05]  /*10560*/  PRMT R3, R16, 0x8880, RZ ;  /* 0x0000888010037816 */ /* 0x001fca00000000ff */
[----:B------:R-:W-:-:S07]  /*10570*/  IMAD R2, R3, R18, RZ ;  /* 0x0000001203027224 */ /* 0x000fce00078e02ff */
.L_x_405:
[----:B------:R-:W-:Y:S05]  /*10580*/  BSYNC B1 ;  /* 0x0000000000017941 */ /* 0x000fea0003800000 */
.L_x_404:
[----:B------:R-:W-:Y:S01]  /*10590*/  @!P6 IMAD R83, R83, R17, R2 ;  /* 0x000000115353e224 */ /* 0x000fe200078e0202 */
[----:B------:R-:W-:Y:S04]  /*105a0*/  BSSY B1, `(.L_x_406) ;  /* 0x0000006000017945 */ /* 0x000fe80003800000 */
[----:B------:R0:W-:Y:S01]  /*105b0*/  @!P6 STG.E.U8 desc[UR36][R8.64+0x71], R83 ;  /* 0x000071530800e986 */ /* 0x0001e2000c101124 */
[----:B------:R-:W-:Y:S05]  /*105c0*/  @P1 BRA `(.L_x_407) ;  /* 0x00000000000c1947 */ /* 0x000fea0003800000 */
[----:B------:R-:W0:Y:S02]  /*105d0*/  LDG.E.U8 R16, desc[UR36][R14.64+0x78] ;  /* 0x000078240e107981 */ /* 0x000e24000c1e1100 */
[----:B0-----:R-:W-:-:S05]  /*105e0*/  PRMT R3, R16, 0x8880, RZ ;  /* 0x0000888010037816 */ /* 0x001fca00000000ff */
[----:B------:R-:W-:-:S07]  /*105f0*/  IMAD R2, R3, R18, RZ ;  /* 0x0000001203027224 */ /* 0x000fce00078e02ff */
.L_x_407:
[----:B------:R-:W-:Y:S05]  /*10600*/  BSYNC B1 ;  /* 0x0000000000017941 */ /* 0x000fea0003800000 */
.L_x_406:
        /* <DEDUP_REMOVED lines=12> */
.L_x_409:
[----:B------:R-:W-:Y:S05]  /*106d0*/  BSYNC B1 ;  /* 0x0000000000017941 */ /* 0x000fea0003800000 */
.L_x_408:
[----:B------:R-:W-:Y:S01]  /*106e0*/  @!P4 IMAD R85, R85, R17, R2 ;  /* 0x000000115555c224 */ /* 0x000fe200078e0202 */
[----:B------:R-:W-:Y:S04]  /*106f0*/  BSSY B1, `(.L_x_410) ;  /* 0x0000006000017945 */ /* 0x000fe80003800000 */
[----:B------:R0:W-:Y:S01]  /*10700*/  @!P4 STG.E.U8 desc[UR36][R6.64+0x79], R85 ;  /* 0x000079550600c986 */ /* 0x0001e2000c101124 */
[----:B------:R-:W-:Y:S05]  /*10710*/  @P3 BRA `(.L_x_411) ;  /* 0x00000000000c3947 */ /* 0x000fea0003800000 */
[----:B------:R-:W0:Y:S02]  /*10720*/  LDG.E.U8 R16, desc[UR36][R154.64+0x78] ;  /* 0x000078249a107981 */ /* 0x000e24000c1e1100 */
[----:B0-----:R-:W-:-:S05]  /*10730*/  PRMT R3, R16, 0x8880, RZ ;  /* 0x0000888010037816 */ /* 0x001fca00000000ff */
[----:B------:R-:W-:-:S07]  /*10740*/  IMAD R2, R3, R18, RZ ;  /* 0x0000001203027224 */ /* 0x000fce00078e02ff */
.L_x_411:
[----:B------:R-:W-:Y:S05]  /*10750*/  BSYNC B1 ;  /* 0x0000000000017941 */ /* 0x000fea0003800000 */
.L_x_410:
[----:B0-----:R-:W-:Y:S01]  /*10760*/  @!P3 IMAD R3, R86, R17, R2 ;  /* 0x000000115603b224 */ /* 0x001fe200078e0202 */
[----:B------:R-:W-:Y:S04]  /*10770*/  BSSY B1, `(.L_x_412) ;  /* 0x0000006000017945 */ /* 0x000fe80003800000 */
[----:B------:R0:W-:Y:S01]  /*10780*/  @!P3 STG.E.U8 desc[UR36][R8.64+0x78], R3 ;  /* 0x000078030800b986 */ /* 0x0001e2000c101124 */
[----:B------:R-:W-:Y:S05]  /*10790*/  @P5 BRA `(.L_x_413) ;  /* 0x00000000000c5947 */ /* 0x000fea0003800000 */
[----:B------:R-:W0:Y:S02]  /*107a0*/  LDG.E.U8 R16, desc[UR36][R154.64+0x79] ;  /* 0x000079249a107981 */ /* 0x000e24000c1e1100 */
[----:B0-----:R-:W-:-:S05]  /*107b0*/  PRMT R3, R16, 0x8880, RZ ;  /* 0x0000888010037816 */ /* 0x001fca00000000ff */
[----:B------:R-:W-:-:S07]  /*107c0*/  IMAD R2, R3, R18, RZ ;  /* 0x0000001203027224 */ /* 0x000fce00078e02ff */
.L_x_413:
[----:B------:R-:W-:Y:S05]  /*107d0*/  BSYNC B1 ;  /* 0x0000000000017941 */ /* 0x000fea0003800000 */
.L_x_412:
[----:B------:R-:W-:Y:S01]  /*107e0*/  @!P5 IMAD R87, R87, R17, R2 ;  /* 0x000000115757d224 */ /* 0x000fe200078e0202 */
[----:B------:R-:W-:Y:S04]  /*107f0*/  BSSY B1, `(.L_x_414) ;  /* 0x0000006000017945 */ /* 0x000fe80003800000 */
[----:B------:R0:W-:Y:S01]  /*10800*/  @!P5 STG.E.U8 desc[UR36][R8.64+0x79], R87 ;  /* 0x000079570800d986 */ /* 0x0001e2000c101124 */
[----:B------:R-:W-:Y:S05]  /*10810*/  @P6 BRA `(.L_x_415) ;  /* 0x00000000000c6947 */ /* 0x000fea0003800000 */
[----:B------:R-:W0:Y:S02]  /*10820*/  LDG.E.U8 R16, desc[UR36][R14.64+0x80] ;  /* 0x000080240e107981 */ /* 0x000e24000c1e1100 */
[----:B0-----:R-:W-:-:S05]  /*10830*/  PRMT R3, R16, 0x8880, RZ ;  /* 0x0000888010037816 */ /* 0x001fca00000000ff */
[----:B------:R-:W-:-:S07]  /*10840*/  IMAD R2, R3, R18, RZ ;  /* 0x0000001203027224 */ /* 0x000fce00078e02ff */
.L_x_415:
[----:B------:R-:W-:Y:S05]  /*10850*/  BSYNC B1 ;  /* 0x0000000000017941 */ /* 0x000fea0003800000 */
.L_x_414:
[----:B0-----:R-:W-:Y:S01]  /*10860*/  @!P6 IMAD R3, R88, R17, R2 ;  /* 0x000000115803e224 */ /* 0x001fe200078e0202 */
[----:B------:R-:W-:Y:S04]  /*10870*/  BSSY B1, `(.L_x_416) ;  /* 0x0000006000017945 */ /* 0x000fe80003800000 */
[----:B------:R0:W-:Y:S01]  /*10880*/  @!P6 STG.E.U8 desc[UR36][R6.64+0x80], R3 ;  /* 0x000080030600e986 */ /* 0x0001e2000c101124 */
[----:B------:R-:W-:Y:S05]  /*10890*/  @P1 BRA `(.L_x_417) ;  /* 0x00000000000c1947 */ /* 0x000fea0003800000 */
[----:B------:R-:W0:Y:S02]  /*108a0*/  LDG.E.U8 R16, desc[UR36][R14.64+0x81] ;  /* 0x000081240e107981 */ /* 0x000e24000c1e1100 */
[----:B0-----:R-:W-:-:S05]  /*108b0*/  PRMT R3, R16, 0x8880, RZ ;  /* 0x0000888010037816 */ /* 0x001fca00000000ff */
[----:B------:R-:W-:-:S07]  /*108c0*/  IMAD R2, R3, R18, RZ ;  /* 0x0000001203027224 */ /* 0x000fce00078e02ff */
.L_x_417:
[----:B------:R-:W-:Y:S05]  /*108d0*/  BSYNC B1 ;  /* 0x0000000000017941 */ /* 0x000fea0003800000 */
.L_x_416:
        /* <DEDUP_REMOVED lines=12> */
.L_x_419:
[----:B------:R-:W-:Y:S05]  /*109a0*/  BSYNC B1 ;  /* 0x0000000000017941 */ /* 0x000fea0003800000 */
.L_x_418:
[----:B0-----:R-:W-:Y:S01]  /*109b0*/  @!P4 IMAD R3, R90, R17, R2 ;  /* 0x000000115a03c224 */ /* 0x001fe200078e0202 */
[----:B------:R-:W-:Y:S04]  /*109c0*/  BSSY B1, `(.L_x_420) ;  /* 0x0000006000017945 */ /* 0x000fe80003800000 */
[----:B------:R0:W-:Y:S01]  /*109d0*/  @!P4 STG.E.U8 desc[UR36][R8.64+0x80], R3 ;  /* 0x000080030800c986 */ /* 0x0001e2000c101124 */
[----:B------:R-:W-:Y:S05]  /*109e0*/  @P3 BRA `(.L_x_421) ;  /* 0x00000000000c3947 */ /* 0x000fea0003800000 */
[----:B------:R-:W0:Y:S02]  /*109f0*/  LDG.E.U8 R16, desc[UR36][R154.64+0x81] ;  /* 0x000081249a107981 */ /* 0x000e24000c1e1100 */
[----:B0-----:R-:W-:-:S05]  /*10a00*/  PRMT R3, R16, 0x8880, RZ ;  /* 0x0000888010037816 */ /* 0x001fca00000000ff */
[----:B------:R-:W-:-:S07]  /*10a10*/  IMAD R2, R3, R18, RZ ;  /* 0x0000001203027224 */ /* 0x000fce00078e02ff */
.L_x_421:
[----:B------:R-:W-:Y:S05]  /*10a20*/  BSYNC B1 ;  /* 0x0000000000017941 */ /* 0x000fea0003800000 */
.L_x_420:
[----:B------:R-:W-:Y:S01]  /*10a30*/  @!P3 IMAD R91, R91, R17, R2 ;  /* 0x000000115b5bb224 */ /* 0x000fe200078e0202 */
[----:B------:R-:W-:Y:S04]  /*10a40*/  BSSY B1, `(.L_x_422) ;  /* 0x0000006000017945 */ /* 0x000fe80003800000 */
[----:B------:R0:W-:Y:S01]  /*10a50*/  @!P3 STG.E.U8 desc[UR36][R8.64+0x81], R91 ;  /* 0x0000815b0800b986 */ /* 0x0001e2000c101124 */
[----:B------:R-:W-:Y:S05]  /*10a60*/  @P5 BRA `(.L_x_423) ;  /* 0x00000000000c5947 */ /* 0x000fea0003800000 */
[----:B------:R-:W0:Y:S02]  /*10a70*/  LDG.E.U8 R16, desc[UR36][R14.64+0x88] ;  /* 0x000088240e107981 */ /* 0x000e24000c1e1100 */
[----:B0-----:R-:W-:-:S05]  /*10a80*/  PRMT R3, R16, 0x8880, RZ ;  /* 0x0000888010037816 */ /* 0x001fca00000000ff */
[----:B------:R-:W-:-:S07]  /*10a90*/  IMAD R2, R3, R18, RZ ;  /* 0x0000001203027224 */ /* 0x000fce00078e02ff */
.L_x_423:
[----:B------:R-:W-:Y:S05]  /*10aa0*/  BSYNC B1 ;  /* 0x0000000000017941 */ /* 0x000fea0003800000 */
.L_x_422:
[----:B0-----:R-:W-:Y:S01]  /*10ab0*/  @!P5 IMAD R3, R92, R17, R2 ;  /* 0x000000115c03d224 */ /* 0x001fe200078e0202 */
[----:B------:R-:W-:Y:S04]  /*10ac0*/  BSSY B1, `(.L_x_424) ;  /* 0x0000006000017945 */ /* 0x000fe80003800000 */
[----:B------:R0:W-:Y:S01]  /*10ad0*/  @!P5 STG.E.U8 desc[UR36][R6.64+0x88], R3 ;  /* 0x000088030600d986 */ /* 0x0001e2000c101124 */
[----:B------:R-:W-:Y:S05]  /*10ae0*/  @P6 BRA `(.L_x_425) ;  /* 0x00000000000c6947 */ /* 0x000fea0003800000 */
[----:B------:R-:W0:Y:S02]  /*10af0*/  LDG.E.U8 R16, desc[UR36][R14.64+0x89] ;  /* 0x000089240e107981 */ /* 0x000e24000c1e1100 */
[----:B0-----:R-:W-:-:S05]  /*10b00*/  PRMT R3, R16, 0x8880, RZ ;  /* 0x0000888010037816 */ /* 0x001fca00000000ff */
[----:B------:R-:W-:-:S07]  /*10b10*/  IMAD R2, R3, R18, RZ ;  /* 0x0000001203027224 */ /* 0x000fce00078e02ff */
.L_x_425:
[----:B------:R-:W-:Y:S05]  /*10b20*/  BSYNC B1 ;  /* 0x0000000000017941 */ /* 0x000fea0003800000 */
.L_x_424:
[----:B------:R-:W-:Y:S01]  /*10b30*/  @!P6 IMAD R93, R93, R17, R2 ;  /* 0x000000115d5de224 */ /* 0x000fe200078e0202 */
[----:B------:R-:W-:Y:S04]  /*10b40*/  BSSY B1, `(.L_x_426) ;  /* 0x0000006000017945 */ /* 0x000fe80003800000 */
[----:B------:R0:W-:Y:S01]  /*10b50*/  @!P6 STG.E.U8 desc[UR36][R6.64+0x89], R93 ;  /* 0x0000895d0600e986 */ /* 0x0001e2000c101124 */
[----:B------:R-:W-:Y:S05]  /*10b60*/  @P1 BRA `(.L_x_427) ;  /* 0x00000000000c1947 */ /* 0x000fea0003800000 */
[----:B------:R-:W0:Y:S02]  /*10b70*/  LDG.E.U8 R16, desc[UR36][R154.64+0x88] ;  /* 0x000088249a107981 */ /* 0x000e24000c1e1100 */
[----:B0-----:R-:W-:-:S05]  /*10b80*/  PRMT R3, R16, 0x8880, RZ ;  /* 0x0000888010037816 */ /* 0x001fca00000000ff */
[----:B------:R-:W-:-:S07]  /*10b90*/  IMAD R2, R3, R18, RZ ;  /* 0x0000001203027224 */ /* 0x000fce00078e02ff */
.L_x_427:
[----:B------:R-:W-:Y:S05]  /*10ba0*/  BSYNC B1 ;  /* 0x0000000000017941 */ /* 0x000fea0003800000 */
.L_x_426:
        /* <DEDUP_REMOVED lines=12> */
.L_x_429:
[----:B------:R-:W-:Y:S05]  /*10c70*/  BSYNC B1 ;  /* 0x0000000000017941 */ /* 0x000fea0003800000 */
.L_x_428:
[----:B------:R-:W-:Y:S01]  /*10c80*/  @!P4 IMAD R95, R95, R17, R2 ;  /* 0x000000115f5fc224 */ /* 0x000fe200078e0202 */
[----:B------:R-:W-:Y:S04]  /*10c90*/  BSSY B1, `(.L_x_430) ;  /* 0x0000006000017945 */ /* 0x000fe80003800000 */
[----:B------:R0:W-:Y:S01]  /*10ca0*/  @!P4 STG.E.U8 desc[UR36][R8.64+0x89], R95 ;  /* 0x0000895f0800c986 */ /* 0x0001e2000c101124 */
[----:B------:R-:W-:Y:S05]  /*10cb0*/  @P3 BRA `(.L_x_431) ;  /* 0x00000000000c3947 */ /* 0x000fea0003800000 */
[----:B------:R-:W0:Y:S02]  /*10cc0*/  LDG.E.U8 R16, desc[UR36][R14.64+0x90] ;  /* 0x000090240e107981 */ /* 0x000e24000c1e1100 */
[----:B0-----:R-:W-:-:S05]  /*10cd0*/  PRMT R3, R16, 0x8880, RZ ;  /* 0x0000888010037816 */ /* 0x001fca00000000ff */
[----:B------:R-:W-:-:S07]  /*10ce0*/  IMAD R2, R3, R18, RZ ;  /* 0x0000001203027224 */ /* 0x000fce00078e02ff */
.L_x_431:
[----:B------:R-:W-:Y:S05]  /*10cf0*/  BSYNC B1 ;  /* 0x0000000000017941 */ /* 0x000fea0003800000 */
.L_x_430:
[----:B0-----:R-:W-:Y:S01]  /*10d00*/  @!P3 IMAD R3, R96, R17, R2 ;  /* 0x000000116003b224 */ /* 0x001fe200078e0202 */
[----:B------:R-:W-:Y:S04]  /*10d10*/  BSSY B1, `(.L_x_432) ;  /* 0x0000006000017945 */ /* 0x000fe80003800000 */
[----:B------:R0:W-:Y:S01]  /*10d20*/  @!P3 STG.E.U8 desc[UR36][R6.64+0x90], R3 ;  /* 0x000090030600b986 */ /* 0x0001e2000c101124 */
[----:B------:R-:W-:Y:S05]  /*10d30*/  @P5 BRA `(.L_x_433) ;  /* 0x00000000000c5947 */ /* 0x000fea0003800000 */
[----:B------:R-:W0:Y:S02]  /*10d40*/  LDG.E.U8 R16, desc[UR36][R14.64+0x91] ;  /* 0x000091240e107981 */ /* 0x000e24000c1e1100 */
[----:B0-----:R-:W-:-:S05]  /*10d50*/  PRMT R3, R16, 0x8880, RZ ;  /* 0x0000888010037816 */ /* 0x001fca00000000ff */
[----:B------:R-:W-:-:S07]  /*10d60*/  IMAD R2, R3, R18, RZ ;  /* 0x0000001203027224 */ /* 0x000fce00078e02ff */
.L_x_433:
[----:B------:R-:W-:Y:S05]  /*10d70*/  BSYNC B1 ;  /* 0x0000000000017941 */ /* 0x000fea0003800000 */
.L_x_432:
[----:B------:R-:W-:Y:S01]  /*10d80*/  @!P5 IMAD R97, R97, R17, R2 ;  /* 0x000000116161d224 */ /* 0x000fe200078e0202 */
[----:B------:R-:W-:Y:S04]  /*10d90*/  BSSY B1, `(.L_x_434) ;  /* 0x0000006000017945 */ /* 0x000fe80003800000 */
[----:B------:R0:W-:Y:S01]  /*10da0*/  @!P5 STG.E.U8 desc[UR36][R6.64+0x91], R97 ;  /* 0x000091610600d986 */ /* 0x0001e2000c101124 */
[----:B------:R-:W-:Y:S05]  /*10db0*/  @P6 BRA `(.L_x_435) ;  /* 0x00000000000c6947 */ /* 0x000fea0003800000 */
[----:B------:R-:W0:Y:S02]  /*10dc0*/  LDG.E.U8 R16, desc[UR36][R154.64+0x90] ;  /* 0x000090249a107981 */ /* 0x000e24000c1e1100 */
[----:B0-----:R-:W-:-:S05]  /*10dd0*/  PRMT R3, R16, 0x8880, RZ ;  /* 0x0000888010037816 */ /* 0x001fca00000000ff */
[----:B------:R-:W-:-:S07]  /*10de0*/  IMAD R2, R3, R18, RZ ;  /* 0x0000001203027224 */ /* 0x000fce00078e02ff */
.L_x_435:
[----:B------:R-:W-:Y:S05]  /*10df0*/  BSYNC B1 ;  /* 0x0000000000017941 */ /* 0x000fea0003800000 */
.L_x_434:
[----:B0-----:R-:W-:Y:S01]  /*10e00*/  @!P6 IMAD R3, R98, R17, R2 ;  /* 0x000000116203e224 */ /* 0x001fe200078e0202 */
[----:B------:R-:W-:Y:S04]  /*10e10*/  BSSY B1, `(.L_x_436) ;  /* 0x0000006000017945 */ /* 0x000fe80003800000 */
[----:B------:R0:W-:Y:S01]  /*10e20*/  @!P6 STG.E.U8 desc[UR36][R8.64+0x90], R3 ;  /* 0x000090030800e986 */ /* 0x0001e2000c101124 */
[----:B------:R-:W-:Y:S05]  /*10e30*/  @P1 BRA `(.L_x_437) ;  /* 0x00000000000c1947 */ /* 0x000fea0003800000 */
[----:B------:R-:W0:Y:S02]  /*10e40*/  LDG.E.U8 R16, desc[UR36][R154.64+0x91] ;  /* 0x000091249a107981 */ /* 0x000e24000c1e1100 */
[----:B0-----:R-:W-:-:S05]  /*10e50*/  PRMT R3, R16, 0x8880, RZ ;  /* 0x0000888010037816 */ /* 0x001fca00000000ff */
[----:B------:R-:W-:-:S07]  /*10e60*/  IMAD R2, R3, R18, RZ ;  /* 0x0000001203027224 */ /* 0x000fce00078e02ff */
.L_x_437:
[----:B------:R-:W-:Y:S05]  /*10e70*/  BSYNC B1 ;  /* 0x0000000000017941 */ /* 0x000fea0003800000 */
.L_x_436:
        /* <DEDUP_REMOVED lines=12> */
.L_x_439:
[----:B------:R-:W-:Y:S05]  /*10f40*/  BSYNC B1 ;  /* 0x0000000000017941 */ /* 0x000fea0003800000 */
.L_x_438:
[----:B0-----:R-:W-:Y:S01]  /*10f50*/  @!P4 IMAD R3, R100, R17, R2 ;  /* 0x000000116403c224 */ /* 0x001fe200078e0202 */
[----:B------:R-:W-:Y:S04]  /*10f60*/  BSSY B1, `(.L_x_440) ;  /* 0x0000006000017945 */ /* 0x000fe80003800000 */
[----:B------:R0:W-:Y:S01]  /*10f70*/  @!P4 STG.E.U8 desc[UR36][R6.64+0x98], R3 ;  /* 0x000098030600c986 */ /* 0x0001e2000c101124 */
[----:B------:R-:W-:Y:S05]  /*10f80*/  @P3 BRA `(.L_x_441) ;  /* 0x00000000000c3947 */ /* 0x000fea0003800000 */
[----:B------:R-:W0:Y:S02]  /*10f90*/  LDG.E.U8 R16, desc[UR36][R14.64+0x99] ;  /* 0x000099240e107981 */ /* 0x000e24000c1e1100 */
[----:B0-----:R-:W-:-:S05]  /*10fa0*/  PRMT R3, R16, 0x8880, RZ ;  /* 0x0000888010037816 */ /* 0x001fca00000000ff */
[----:B------:R-:W-:-:S07]  /*10fb0*/  IMAD R2, R3, R18, RZ ;  /* 0x0000001203027224 */ /* 0x000fce00078e02ff */
.L_x_441:
[----:B------:R-:W-:Y:S05]  /*10fc0*/  BSYNC B1 ;  /* 0x0000000000017941 */ /* 0x000fea0003800000 */
.L_x_440:
[----:B------:R-:W-:Y:S01]  /*10fd0*/  @!P3 IMAD R101, R101, R17, R2 ;  /* 0x000000116565b224 */ /* 0x000fe200078e0202 */
[----:B------:R-:W-:Y:S04]  /*10fe0*/  BSSY B1, `(.L_x_442) ;  /* 0x0000006000017945 */ /* 0x000fe80003800000 */
[----:B------:R0:W-:Y:S01]  /*10ff0*/  @!P3 STG.E.U8 desc[UR36][R6.64+0x99], R101 ;  /* 0x000099650600b986 */ /* 0x0001e2000c101124 */
[----:B------:R-:W-:Y:S05]  /*11000*/  @P5 BRA `(.L_x_443) ;  /* 0x00000000000c5947 */ /* 0x000fea0003800000 */
[----:B------:R-:W0:Y:S02]  /*11010*/  LDG.E.U8 R16, desc[UR36][R154.64+0x98] ;  /* 0x000098249a107981 */ /* 0x000e24000c1e1100 */
[----:B0-----:R-:W-:-:S05]  /*11020*/  PRMT R3, R16, 0x8880, RZ ;  /* 0x0000888010037816 */ /* 0x001fca00000000ff */
[----:B------:R-:W-:-:S07]  /*11030*/  IMAD R2, R3, R18, RZ ;  /* 0x0000001203027224 */ /* 0x000fce00078e02ff */
.L_x_443:
[----:B------:R-:W-:Y:S05]  /*11040*/  BSYNC B1 ;  /* 0x0000000000017941 */ /* 0x000fea0003800000 */
.L_x_442:
[----:B0-----:R-:W-:Y:S01]  /*11050*/  @!P5 IMAD R3, R102, R17, R2 ;  /* 0x000000116603d224 */ /* 0x001fe200078e0202 */
[----:B------:R-:W-:Y:S04]  /*11060*/  BSSY B1, `(.L_x_444) ;  /* 0x0000006000017945 */ /* 0x000fe80003800000 */
[----:B------:R0:W-:Y:S01]  /*11070*/  @!P5 STG.E.U8 desc[UR36][R8.64+0x98], R3 ;  /* 0x000098030800d986 */ /* 0x0001e2000c101124 */
[----:B------:R-:W-:Y:S05]  /*11080*/  @P6 BRA `(.L_x_445) ;  /* 0x00000000000c6947 */ /* 0x000fea0003800000 */
[----:B------:R-:W0:Y:S02]  /*11090*/  LDG.E.U8 R16, desc[UR36][R154.64+0x99] ;  /* 0x000099249a107981 */ /* 0x000e24000c1e1100 */
[----:B0-----:R-:W-:-:S05]  /*110a0*/  PRMT R3, R16, 0x8880, RZ ;  /* 0x0000888010037816 */ /* 0x001fca00000000ff */
[----:B------:R-:W-:-:S07]  /*110b0*/  IMAD R2, R3, R18, RZ ;  /* 0x0000001203027224 */ /* 0x000fce00078e02ff */
.L_x_445:
[----:B------:R-:W-:Y:S05]  /*110c0*/  BSYNC B1 ;  /* 0x0000000000017941 */ /* 0x000fea0003800000 */
.L_x_444:
[----:B------:R-:W-:Y:S01]  /*110d0*/  @!P6 IMAD R103, R103, R17, R2 ;  /* 0x000000116767e224 */ /* 0x000fe200078e0202 */
[----:B------:R-:W-:Y:S04]  /*110e0*/  BSSY B1, `(.L_x_446) ;  /* 0x0000006000017945 */ /* 0x000fe80003800000 */
[----:B------:R0:W-:Y:S01]  /*110f0*/  @!P6 STG.E.U8 desc[UR36][R8.64+0x99], R103 ;  /* 0x000099670800e986 */ /* 0x0001e2000c101124 */
[----:B------:R-:W-:Y:S05]  /*11100*/  @P1 BRA `(.L_x_447) ;  /* 0x00000000000c1947 */ /* 0x000fea0003800000 */
[----:B------:R-:W0:Y:S02]  /*11110*/  LDG.E.U8 R16, desc[UR36][R14.64+0xa0] ;  /* 0x0000a0240e107981 */ /* 0x000e24000c1e1100 */
[----:B0-----:R-:W-:-:S05]  /*11120*/  PRMT R3, R16, 0x8880, RZ ;  /* 0x0000888010037816 */ /* 0x001fca00000000ff */
[----:B------:R-:W-:-:S07]  /*11130*/  IMAD R2, R3, R18, RZ ;  /* 0x0000001203027224 */ /* 0x000fce00078e02ff */
.L_x_447:
[----:B------:R-:W-:Y:S05]  /*11140*/  BSYNC B1 ;  /* 0x0000000000017941 */ /* 0x000fea0003800000 */
.L_x_446:
        /* <DEDUP_REMOVED lines=12> */
.L_x_449:
[----:B------:R-:W-:Y:S05]  /*11210*/  BSYNC B1 ;  /* 0x0000000000017941 */ /* 0x000fea0003800000 */
.L_x_448:
[----:B------:R-:W-:Y:S01]  /*11220*/  @!P4 IMAD R105, R105, R17, R2 ;  /* 0x000000116969c224 */ /* 0x000fe200078e0202 */
[----:B------:R-:W-:Y:S04]  /*11230*/  BSSY B1, `(.L_x_450) ;  /* 0x0000006000017945 */ /* 0x000fe80003800000 */
[----:B------:R0:W-:Y:S01]  /*11240*/  @!P4 STG.E.U8 desc[UR36][R6.64+0xa1], R105 ;  /* 0x0000a1690600c986 */ /* 0x0001e2000c101124 */
[----:B------:R-:W-:Y:S05]  /*11250*/  @P3 BRA `(.L_x_451) ;  /* 0x00000000000c3947 */ /* 0x000fea0003800000 */
[----:B------:R-:W0:Y:S02]  /*11260*/  LDG.E.U8 R16, desc[UR36][R154.64+0xa0] ;  /* 0x0000a0249a107981 */ /* 0x000e24000c1e1100 */
[----:B0-----:R-:W-:-:S05]  /*11270*/  PRMT R3, R16, 0x8880, RZ ;  /* 0x0000888010037816 */ /* 0x001fca00000000ff */
[----:B------:R-:W-:-:S07]  /*11280*/  IMAD R2, R3, R18, RZ ;  /* 0x0000001203027224 */ /* 0x000fce00078e02ff */
.L_x_451:
[----:B------:R-:W-:Y:S05]  /*11290*/  BSYNC B1 ;  /* 0x0000000000017941 */ /* 0x000fea0003800000 */
.L_x_450:
[----:B0-----:R-:W-:Y:S01]  /*112a0*/  @!P3 IMAD R3, R106, R17, R2 ;  /* 0x000000116a03b224 */ /* 0x001fe200078e0202 */
[----:B------:R-:W-:Y:S04]  /*112b0*/  BSSY B1, `(.L_x_452) ;  /* 0x0000006000017945 */ /* 0x000fe80003800000 */
[----:B------:R0:W-:Y:S01]  /*112c0*/  @!P3 STG.E.U8 desc[UR36][R8.64+0xa0], R3 ;  /* 0x0000a0030800b986 */ /* 0x0001e2000c101124 */
[----:B------:R-:W-:Y:S05]  /*112d0*/  @P5 BRA `(.L_x_453) ;  /* 0x00000000000c5947 */ /* 0x000fea0003800000 */
[----:B------:R-:W0:Y:S02]  /*112e0*/  LDG.E.U8 R16, desc[UR36][R154.64+0xa1] ;  /* 0x0000a1249a107981 */ /* 0x000e24000c1e1100 */
[----:B0-----:R-:W-:-:S05]  /*112f0*/  PRMT R3, R16, 0x8880, RZ ;  /* 0x0000888010037816 */ /* 0x001fca00000000ff */
[----:B------:R-:W-:-:S07]  /*11300*/  IMAD R2, R3, R18, RZ ;  /* 0x0000001203027224 */ /* 0x000fce00078e02ff */
.L_x_453:
[----:B------:R-:W-:Y:S05]  /*11310*/  BSYNC B1 ;  /* 0x0000000000017941 */ /* 0x000fea0003800000 */
.L_x_452:
[----:B------:R-:W-:Y:S01]  /*11320*/  @!P5 IMAD R107, R107, R17, R2 ;  /* 0x000000116b6bd224 */ /* 0x000fe200078e0202 */
[----:B------:R-:W-:Y:S04]  /*11330*/  BSSY B1, `(.L_x_454) ;  /* 0x0000006000017945 */ /* 0x000fe80003800000 */
[----:B------:R0:W-:Y:S01]  /*11340*/  @!P5 STG.E.U8 desc[UR36][R8.64+0xa1], R107 ;  /* 0x0000a16b0800d986 */ /* 0x0001e2000c101124 */
[----:B------:R-:W-:Y:S05]  /*11350*/  @P6 BRA `(.L_x_455) ;  /* 0x00000000000c6947 */ /* 0x000fea0003800000 */
[----:B------:R-:W0:Y:S02]  /*11360*/  LDG.E.U8 R16, desc[UR36][R14.64+0xa8] ;  /* 0x0000a8240e107981 */ /* 0x000e24000c1e1100 */
[----:B0-----:R-:W-:-:S05]  /*11370*/  PRMT R3, R16, 0x8880, RZ ;  /* 0x0000888010037816 */ /* 0x001fca00000000ff */
[----:B------:R-:W-:-:S07]  /*11380*/  IMAD R2, R3, R18, RZ ;  /* 0x0000001203027224 */ /* 0x000fce00078e02ff */
.L_x_455:
[----:B------:R-:W-:Y:S05]  /*11390*/  BSYNC B1 ;  /* 0x0000000000017941 */ /* 0x000fea0003800000 */
.L_x_454:
[----:B0-----:R-:W-:Y:S01]  /*113a0*/  @!P6 IMAD R3, R108, R17, R2 ;  /* 0x000000116c03e224 */ /* 0x001fe200078e0202 */
[----:B------:R-:W-:Y:S04]  /*113b0*/  BSSY B1, `(.L_x_456) ;  /* 0x0000006000017945 */ /* 0x000fe80003800000 */
[----:B------:R0:W-:Y:S01]  /*113c0*/  @!P6 STG.E.U8 desc[UR36][R6.64+0xa8], R3 ;  /* 0x0000a8030600e986 */ /* 0x0001e2000c101124 */
[----:B------:R-:W-:Y:S05]  /*113d0*/  @P1 BRA `(.L_x_457) ;  /* 0x00000000000c1947 */ /* 0x000fea0003800000 */
[----:B------:R-:W0:Y:S02]  /*113e0*/  LDG.E.U8 R16, desc[UR36][R14.64+0xa9] ;  /* 0x0000a9240e107981 */ /* 0x000e24000c1e1100 */
[----:B0-----:R-:W-:-:S05]  /*113f0*/  PRMT R3, R16, 0x8880, RZ ;  /* 0x0000888010037816 */ /* 0x001fca00000000ff */
[----:B------:R-:W-:-:S07]  /*11400*/  IMAD R2, R3, R18, RZ ;  /* 0x0000001203027224 */ /* 0x000fce00078e02ff */
.L_x_457:
[----:B------:R-:W-:Y:S05]  /*11410*/  BSYNC B1 ;  /* 0x0000000000017941 */ /* 0x000fea0003800000 */
.L_x_456:
        /* <DEDUP_REMOVED lines=12> */
.L_x_459:
[----:B------:R-:W-:Y:S05]  /*114e0*/  BSYNC B1 ;  /* 0x0000000000017941 */ /* 0x000fea0003800000 */
.L_x_458:
[----:B0-----:R-:W-:Y:S01]  /*114f0*/  @!P4 IMAD R3, R110, R17, R2 ;  /* 0x000000116e03c224 */ /* 0x001fe200078e0202 */
[----:B------:R-:W-:Y:S04]  /*11500*/  BSSY B1, `(.L_x_460) ;  /* 0x0000006000017945 */ /* 0x000fe80003800000 */
[----:B------:R0:W-:Y:S01]  /*11510*/  @!P4 STG.E.U8 desc[UR36][R8.64+0xa8], R3 ;  /* 0x0000a8030800c986 */ /* 0x0001e2000c101124 */
[----:B------:R-:W-:Y:S05]  /*11520*/  @P3 BRA `(.L_x_461) ;  /* 0x00000000000c3947 */ /* 0x000fea0003800000 */
[----:B------:R-:W0:Y:S02]  /*11530*/  LDG.E.U8 R16, desc[UR36][R154.64+0xa9] ;  /* 0x0000a9249a107981 */ /* 0x000e24000c1e1100 */
[----:B0-----:R-:W-:-:S05]  /*11540*/  PRMT R3, R16, 0x8880, RZ ;  /* 0x0000888010037816 */ /* 0x001fca00000000ff */
[----:B------:R-:W-:-:S07]  /*11550*/  IMAD R2, R3, R18, RZ ;  /* 0x0000001203027224 */ /* 0x000fce00078e02ff */
.L_x_461:
[----:B------:R-:W-:Y:S05]  /*11560*/  BSYNC B1 ;  /* 0x0000000000017941 */ /* 0x000fea0003800000 */
.L_x_460:
[----:B------:R-:W-:Y:S01]  /*11570*/  @!P3 IMAD R111, R111, R17, R2 ;  /* 0x000000116f6fb224 */ /* 0x000fe200078e0202 */
[----:B------:R-:W-:Y:S04]  /*11580*/  BSSY B1, `(.L_x_462) ;  /* 0x0000006000017945 */ /* 0x000fe80003800000 */
[----:B------:R0:W-:Y:S01]  /*11590*/  @!P3 STG.E.U8 desc[UR36][R8.64+0xa9], R111 ;  /* 0x0000a96f0800b986 */ /* 0x0001e2000c101124 */
[----:B------:R-:W-:Y:S05]  /*115a0*/  @P5 BRA `(.L_x_463) ;  /* 0x00000000000c5947 */ /* 0x000fea0003800000 */
[----:B------:R-:W0:Y:S02]  /*115b0*/  LDG.E.U8 R16, desc[UR36][R14.64+0xb0] ;  /* 0x0000b0240e107981 */ /* 0x000e24000c1e1100 */
[----:B0-----:R-:W-:-:S05]  /*115c0*/  PRMT R3, R16, 0x8880, RZ ;  /* 0x0000888010037816 */ /* 0x001fca00000000ff */
[----:B------:R-:W-:-:S07]  /*115d0*/  IMAD R2, R3, R18, RZ ;  /* 0x0000001203027224 */ /* 0x000fce00078e02ff */
.L_x_463:
[----:B------:R-:W-:Y:S05]  /*115e0*/  BSYNC B1 ;  /* 0x0000000000017941 */ /* 0x000fea0003800000 */
.L_x_462:
[----:B0-----:R-:W-:Y:S01]  /*115f0*/  @!P5 IMAD R3, R112, R17, R2 ;  /* 0x000000117003d224 */ /* 0x001fe200078e0202 */
[----:B------:R-:W-:Y:S04]  /*11600*/  BSSY B1, `(.L_x_464) ;  /* 0x0000006000017945 */ /* 0x000fe80003800000 */
[----:B------:R0:W-:Y:S01]  /*11610*/  @!P5 STG.E.U8 desc[UR36][R6.64+0xb0], R3 ;  /* 0x0000b0030600d986 */ /* 0x0001e2000c101124 */
[----:B------:R-:W-:Y:S05]  /*11620*/  @P6 BRA `(.L_x_465) ;  /* 0x00000000000c6947 */ /* 0x000fea0003800000 */
[----:B------:R-:W0:Y:S02]  /*11630*/  LDG.E.U8 R16, desc[UR36][R14.64+0xb1] ;  /* 0x0000b1240e107981 */ /* 0x000e24000c1e1100 */
[----:B0-----:R-:W-:-:S05]  /*11640*/  PRMT R3, R16, 0x8880, RZ ;  /* 0x0000888010037816 */ /* 0x001fca00000000ff */
[----:B------:R-:W-:-:S07]  /*11650*/  IMAD R2, R3, R18, RZ ;  /* 0x0000001203027224 */ /* 0x000fce00078e02ff */
.L_x_465:
[----:B------:R-:W-:Y:S05]  /*11660*/  BSYNC B1 ;  /* 0x0000000000017941 */ /* 0x000fea0003800000 */
.L_x_464:
[----:B------:R-:W-:Y:S01]  /*11670*/  @!P6 IMAD R113, R113, R17, R2 ;  /* 0x000000117171e224 */ /* 0x000fe200078e0202 */
[----:B------:R-:W-:Y:S04]  /*11680*/  BSSY B1, `(.L_x_466) ;  /* 0x0000006000017945 */ /* 0x000fe80003800000 */
[----:B------:R0:W-:Y:S01]  /*11690*/  @!P6 STG.E.U8 desc[UR36][R6.64+0xb1], R113 ;  /* 0x0000b1710600e986 */ /* 0x0001e2000c101124 */
[----:B------:R-:W-:Y:S05]  /*116a0*/  @P1 BRA `(.L_x_467) ;  /* 0x00000000000c1947 */ /* 0x000fea0003800000 */
[----:B------:R-:W0:Y:S02]  /*116b0*/  LDG.E.U8 R16, desc[UR36][R154.64+0xb0] ;  /* 0x0000b0249a107981 */ /* 0x000e24000c1e1100 */
[----:B0-----:R-:W-:-:S05]  /*116c0*/  PRMT R3, R16, 0x8880, RZ ;  /* 0x0000888010037816 */ /* 0x001fca00000000ff */
[----:B------:R-:W-:-:S07]  /*116d0*/  IMAD R2, R3, R18, RZ ;  /* 0x0000001203027224 */ /* 0x000fce00078e02ff */
.L_x_467:
[----:B------:R-:W-:Y:S05]  /*116e0*/  BSYNC B1 ;  /* 0x0000000000017941 */ /* 0x000fea0003800000 */
.L_x_466:
        /* <DEDUP_REMOVED lines=12> */
.L_x_469:
[----:B------:R-:W-:Y:S05]  /*117b0*/  BSYNC B1 ;  /* 0x0000000000017941 */ /* 0x000fea0003800000 */
.L_x_468:
[----:B------:R-:W-:Y:S01]  /*117c0*/  @!P4 IMAD R115, R115, R17, R2 ;  /* 0x000000117373c224 */ /* 0x000fe200078e0202 */
[----:B------:R-:W-:Y:S04]  /*117d0*/  BSSY B1, `(.L_x_470) ;  /* 0x0000006000017945 */ /* 0x000fe80003800000 */
[----:B------:R0:W-:Y:S01]  /*117e0*/  @!P4 STG.E.U8 desc[UR36][R8.64+0xb1], R115 ;  /* 0x0000b1730800c986 */ /* 0x0001e2000c101124 */
[----:B------:R-:W-:Y:S05]  /*117f0*/  @P3 BRA `(.L_x_471) ;  /* 0x00000000000c3947 */ /* 0x000fea0003800000 */
[----:B------:R-:W0:Y:S02]  /*11800*/  LDG.E.U8 R16, desc[UR36][R14.64+0xb8] ;  /* 0x0000b8240e107981 */ /* 0x000e24000c1e1100 */
[----:B0-----:R-:W-:-:S05]  /*11810*/  PRMT R3, R16, 0x8880, RZ ;  /* 0x0000888010037816 */ /* 0x001fca00000000ff */
[----:B------:R-:W-:-:S07]  /*11820*/  IMAD R2, R3, R18, RZ ;  /* 0x0000001203027224 */ /* 0x000fce00078e02ff */
.L_x_471:
[----:B------:R-:W-:Y:S05]  /*11830*/  BSYNC B1 ;  /* 0x0000000000017941 */ /* 0x000fea0003800000 */
.L_x_470:
[----:B0-----:R-:W-:Y:S01]  /*11840*/  @!P3 IMAD R3, R116, R17, R2 ;  /* 0x000000117403b224 */ /* 0x001fe200078e0202 */
[----:B------:R-:W-:Y:S04]  /*11850*/  BSSY B1, `(.L_x_472) ;  /* 0x0000006000017945 */ /* 0x000fe80003800000 */
[----:B------:R0:W-:Y:S01]  /*11860*/  @!P3 STG.E.U8 desc[UR36][R6.64+0xb8], R3 ;  /* 0x0000b8030600b986 */ /* 0x0001e2000c101124 */
[----:B------:R-:W-:Y:S05]  /*11870*/  @P5 BRA `(.L_x_473) ;  /* 0x00000000000c5947 */ /* 0x000fea0003800000 */
[----:B------:R-:W0:Y:S02]  /*11880*/  LDG.E.U8 R16, desc[UR36][R14.64+0xb9] ;  /* 0x0000b9240e107981 */ /* 0x000e24000c1e1100 */
[----:B0-----:R-:W-:-:S05]  /*11890*/  PRMT R3, R16, 0x8880, RZ ;  /* 0x0000888010037816 */ /* 0x001fca00000000ff */
[----:B------:R-:W-:-:S07]  /*118a0*/  IMAD R2, R3, R18, RZ ;  /* 0x0000001203027224 */ /* 0x000fce00078e02ff */
.L_x_473:
[----:B------:R-:W-:Y:S05]  /*118b0*/  BSYNC B1 ;  /* 0x0000000000017941 */ /* 0x000fea0003800000 */
.L_x_472:
[----:B------:R-:W-:Y:S01]  /*118c0*/  @!P5 IMAD R117, R117, R17, R2 ;  /* 0x000000117575d224 */ /* 0x000fe200078e0202 */
[----:B------:R-:W-:Y:S04]  /*118d0*/  BSSY B1, `(.L_x_474) ;  /* 0x0000006000017945 */ /* 0x000fe80003800000 */
[----:B------:R0:W-:Y:S01]  /*118e0*/  @!P5 STG.E.U8 desc[UR36][R6.64+0xb9], R117 ;  /* 0x0000b9750600d986 */ /* 0x0001e2000c101124 */
[----:B------:R-:W-:Y:S05]  /*118f0*/  @P6 BRA `(.L_x_475) ;  /* 0x00000000000c6947 */ /* 0x000fea0003800000 */
[----:B------:R-:W0:Y:S02]  /*11900*/  LDG.E.U8 R16, desc[UR36][R154.64+0xb8] ;  /* 0x0000b8249a107981 */ /* 0x000e24000c1e1100 */
[----:B0-----:R-:W-:-:S05]  /*11910*/  PRMT R3, R16, 0x8880, RZ ;  /* 0x0000888010037816 */ /* 0x001fca00000000ff */
[----:B------:R-:W-:-:S07]  /*11920*/  IMAD R2, R3, R18, RZ ;  /* 0x0000001203027224 */ /* 0x000fce00078e02ff */
.L_x_475:
[----:B------:R-:W-:Y:S05]  /*11930*/  BSYNC B1 ;  /* 0x0000000000017941 */ /* 0x000fea0003800000 */
.L_x_474:
[----:B0-----:R-:W-:Y:S01]  /*11940*/  @!P6 IMAD R3, R118, R17, R2 ;  /* 0x000000117603e224 */ /* 0x001fe200078e0202 */
[----:B------:R-:W-:Y:S04]  /*11950*/  BSSY B1, `(.L_x_476) ;  /* 0x0000006000017945 */ /* 0x000fe80003800000 */
[----:B------:R0:W-:Y:S01]  /*11960*/  @!P6 STG.E.U8 desc[UR36][R8.64+0xb8], R3 ;  /* 0x0000b8030800e986 */ /* 0x0001e2000c101124 */
[----:B------:R-:W-:Y:S05]  /*11970*/  @P1 BRA `(.L_x_477) ;  /* 0x00000000000c1947 */ /* 0x000fea0003800000 */
[----:B------:R-:W0:Y:S02]  /*11980*/  LDG.E.U8 R16, desc[UR36][R154.64+0xb9] ;  /* 0x0000b9249a107981 */ /* 0x000e24000c1e1100 */
[----:B0-----:R-:W-:-:S05]  /*11990*/  PRMT R3, R16, 0x8880, RZ ;  /* 0x0000888010037816 */ /* 0x001fca00000000ff */
[----:B------:R-:W-:-:S07]  /*119a0*/  IMAD R2, R3, R18, RZ ;  /* 0x0000001203027224 */ /* 0x000fce00078e02ff */
.L_x_477:
[----:B------:R-:W-:Y:S05]  /*119b0*/  BSYNC B1 ;  /* 0x0000000000017941 */ /* 0x000fea0003800000 */
.L_x_476:
        /* <DEDUP_REMOVED lines=12> */
.L_x_479:
[----:B------:R-:W-:Y:S05]  /*11a80*/  BSYNC B1 ;  /* 0x0000000000017941 */ /* 0x000fea0003800000 */
.L_x_478:
[----:B0-----:R-:W-:Y:S01]  /*11a90*/  @!P4 IMAD R3, R120, R17, R2 ;  /* 0x000000117803c224 */ /* 0x001fe200078e0202 */
[----:B------:R-:W-:Y:S04]  /*11aa0*/  BSSY B1, `(.L_x_480) ;  /* 0x0000006000017945 */ /* 0x000fe80003800000 */
[----:B------:R0:W-:Y:S01]  /*11ab0*/  @!P4 STG.E.U8 desc[UR36][R6.64+0xc0], R3 ;  /* 0x0000c0030600c986 */ /* 0x0001e2000c101124 */
[----:B------:R-:W-:Y:S05]  /*11ac0*/  @P3 BRA `(.L_x_481) ;  /* 0x00000000000c3947 */ /* 0x000fea0003800000 */
[----:B------:R-:W0:Y:S02]  /*11ad0*/  LDG.E.U8 R16, desc[UR36][R14.64+0xc1] ;  /* 0x0000c1240e107981 */ /* 0x000e24000c1e1100 */
[----:B0-----:R-:W-:-:S05]  /*11ae0*/  PRMT R3, R16, 0x8880, RZ ;  /* 0x0000888010037816 */ /* 0x001fca00000000ff */
[----:B------:R-:W-:-:S07]  /*11af0*/  IMAD R2, R3, R18, RZ ;  /* 0x0000001203027224 */ /* 0x000fce00078e02ff */
.L_x_481:
[----:B------:R-:W-:Y:S05]  /*11b00*/  BSYNC B1 ;  /* 0x0000000000017941 */ /* 0x000fea0003800000 */
.L_x_480:
[----:B------:R-:W-:Y:S01]  /*11b10*/  @!P3 IMAD R121, R121, R17, R2 ;  /* 0x000000117979b224 */ /* 0x000fe200078e0202 */
[----:B------:R-:W-:Y:S04]  /*11b20*/  BSSY B1, `(.L_x_482) ;  /* 0x0000006000017945 */ /* 0x000fe80003800000 */
[----:B------:R0:W-:Y:S01]  /*11b30*/  @!P3 STG.E.U8 desc[UR36][R6.64+0xc1], R121 ;  /* 0x0000c1790600b986 */ /* 0x0001e2000c101124 */
[----:B------:R-:W-:Y:S05]  /*11b40*/  @P5 BRA `(.L_x_483) ;  /* 0x00000000000c5947 */ /* 0x000fea0003800000 */
[----:B------:R-:W0:Y:S02]  /*11b50*/  LDG.E.U8 R16, desc[UR36][R154.64+0xc0] ;  /* 0x0000c0249a107981 */ /* 0x000e24000c1e1100 */
[----:B0-----:R-:W-:-:S05]  /*11b60*/  PRMT R3, R16, 0x8880, RZ ;  /* 0x0000888010037816 */ /* 0x001fca00000000ff */
[----:B------:R-:W-:-:S07]  /*11b70*/  IMAD R2, R3, R18, RZ ;  /* 0x0000001203027224 */ /* 0x000fce00078e02ff */
.L_x_483:
[----:B------:R-:W-:Y:S05]  /*11b80*/  BSYNC B1 ;  /* 0x0000000000017941 */ /* 0x000fea0003800000 */
.L_x_482:
[----:B0-----:R-:W-:Y:S01]  /*11b90*/  @!P5 IMAD R3, R122, R17, R2 ;  /* 0x000000117a03d224 */ /* 0x001fe200078e0202 */
[----:B------:R-:W-:Y:S04]  /*11ba0*/  BSSY B1, `(.L_x_484) ;  /* 0x0000006000017945 */ /* 0x000fe80003800000 */
[----:B------:R0:W-:Y:S01]  /*11bb0*/  @!P5 STG.E.U8 desc[UR36][R8.64+0xc0], R3 ;  /* 0x0000c0030800d986 */ /* 0x0001e2000c101124 */
[----:B------:R-:W-:Y:S05]  /*11bc0*/  @P6 BRA `(.L_x_485) ;  /* 0x00000000000c6947 */ /* 0x000fea0003800000 */
[----:B------:R-:W0:Y:S02]  /*11bd0*/  LDG.E.U8 R16, desc[UR36][R154.64+0xc1] ;  /* 0x0000c1249a107981 */ /* 0x000e24000c1e1100 */
[----:B0-----:R-:W-:-:S05]  /*11be0*/  PRMT R3, R16, 0x8880, RZ ;  /* 0x0000888010037816 */ /* 0x001fca00000000ff */
[----:B------:R-:W-:-:S07]  /*11bf0*/  IMAD R2, R3, R18, RZ ;  /* 0x0000001203027224 */ /* 0x000fce00078e02ff */
.L_x_485:
[----:B------:R-:W-:Y:S05]  /*11c00*/  BSYNC B1 ;  /* 0x0000000000017941 */ /* 0x000fea0003800000 */
.L_x_484:
[----:B------:R-:W-:Y:S01]  /*11c10*/  @!P6 IMAD R123, R123, R17, R2 ;  /* 0x000000117b7be224 */ /* 0x000fe200078e0202 */
[----:B------:R-:W-:Y:S04]  /*11c20*/  BSSY B1, `(.L_x_486) ;  /* 0x0000006000017945 */ /* 0x000fe80003800000 */
[----:B------:R0:W-:Y:S01]  /*11c30*/  @!P6 STG.E.U8 desc[UR36][R8.64+0xc1], R123 ;  /* 0x0000c17b0800e986 */ /* 0x0001e2000c101124 */
[----:B------:R-:W-:Y:S05]  /*11c40*/  @P1 BRA `(.L_x_487) ;  /* 0x00000000000c1947 */ /* 0x000fea0003800000 */
[----:B------:R-:W0:Y:S02]  /*11c50*/  LDG.E.U8 R16, desc[UR36][R14.64+0xc8] ;  /* 0x0000c8240e107981 */ /* 0x000e24000c1e1100 */
[----:B0-----:R-:W-:-:S05]  /*11c60*/  PRMT R3, R16, 0x8880, RZ ;  /* 0x0000888010037816 */ /* 0x001fca00000000ff */
[----:B------:R-:W-:-:S07]  /*11c70*/  IMAD R2, R3, R18, RZ ;  /* 0x0000001203027224 */ /* 0x000fce00078e02ff */
.L_x_487:
[----:B------:R-:W-:Y:S05]  /*11c80*/  BSYNC B1 ;  /* 0x0000000000017941 */ /* 0x000fea0003800000 */
.L_x_486:
        /* <DEDUP_REMOVED lines=12> */
.L_x_489:
[----:B------:R-:W-:Y:S05]  /*11d50*/  BSYNC B1 ;  /* 0x0000000000017941 */ /* 0x000fea0003800000 */
.L_x_488:
[----:B------:R-:W-:Y:S01]  /*11d60*/  @!P4 IMAD R125, R125, R17, R2 ;  /* 0x000000117d7dc224 */ /* 0x000fe200078e0202 */
[----:B------:R-:W-:Y:S04]  /*11d70*/  BSSY B1, `(.L_x_490) ;  /* 0x0000006000017945 */ /* 0x000fe80003800000 */
[----:B------:R0:W-:Y:S01]  /*11d80*/  @!P4 STG.E.U8 desc[UR36][R6.64+0xc9], R125 ;  /* 0x0000c97d0600c986 */ /* 0x0001e2000c101124 */
[----:B------:R-:W-:Y:S05]  /*11d90*/  @P3 BRA `(.L_x_491) ;  /* 0x00000000000c3947 */ /* 0x000fea0003800000 */
[----:B------:R-:W0:Y:S02]  /*11da0*/  LDG.E.U8 R16, desc[UR36][R154.64+0xc8] ;  /* 0x0000c8249a107981 */ /* 0x000e24000c1e1100 */
[----:B0-----:R-:W-:-:S05]  /*11db0*/  PRMT R3, R16, 0x8880, RZ ;  /* 0x0000888010037816 */ /* 0x001fca00000000ff */
[----:B------:R-:W-:-:S07]  /*11dc0*/  IMAD R2, R3, R18, RZ ;  /* 0x0000001203027224 */ /* 0x000fce00078e02ff */
.L_x_491:
[----:B------:R-:W-:Y:S05]  /*11dd0*/  BSYNC B1 ;  /* 0x0000000000017941 */ /* 0x000fea0003800000 */
.L_x_490:
[----:B0-----:R-:W-:Y:S01]  /*11de0*/  @!P3 IMAD R3, R126, R17, R2 ;  /* 0x000000117e03b224 */ /* 0x001fe200078e0202 */
[----:B------:R-:W-:Y:S04]  /*11df0*/  BSSY B1, `(.L_x_492) ;  /* 0x0000006000017945 */ /* 0x000fe80003800000 */
[----:B------:R0:W-:Y:S01]  /*11e00*/  @!P3 STG.E.U8 desc[UR36][R8.64+0xc8], R3 ;  /* 0x0000c8030800b986 */ /* 0x0001e2000c101124 */
[----:B------:R-:W-:Y:S05]  /*11e10*/  @P5 BRA `(.L_x_493) ;  /* 0x00000000000c5947 */ /* 0x000fea0003800000 */
[----:B------:R-:W0:Y:S02]  /*11e20*/  LDG.E.U8 R16, desc[UR36][R154.64+0xc9] ;  /* 0x0000c9249a107981 */ /* 0x000e24000c1e1100 */
[----:B0-----:R-:W-:-:S05]  /*11e30*/  PRMT R3, R16, 0x8880, RZ ;  /* 0x0000888010037816 */ /* 0x001fca00000000ff */
[----:B------:R-:W-:-:S07]  /*11e40*/  IMAD R2, R3, R18, RZ ;  /* 0x0000001203027224 */ /* 0x000fce00078e02ff */
.L_x_493:
[----:B------:R-:W-:Y:S05]  /*11e50*/  BSYNC B1 ;  /* 0x0000000000017941 */ /* 0x000fea0003800000 */
.L_x_492:
[----:B------:R-:W-:Y:S01]  /*11e60*/  @!P5 IMAD R127, R127, R17, R2 ;  /* 0x000000117f7fd224 */ /* 0x000fe200078e0202 */
[----:B------:R-:W-:Y:S04]  /*11e70*/  BSSY B1, `(.L_x_494) ;  /* 0x0000006000017945 */ /* 0x000fe80003800000 */
[----:B------:R0:W-:Y:S01]  /*11e80*/  @!P5 STG.E.U8 desc[UR36][R8.64+0xc9], R127 ;  /* 0x0000c97f0800d986 */ /* 0x0001e2000c101124 */
[----:B------:R-:W-:Y:S05]  /*11e90*/  @P6 BRA `(.L_x_495) ;  /* 0x00000000000c6947 */ /* 0x000fea0003800000 */
[----:B------:R-:W0:Y:S02]  /*11ea0*/  LDG.E.U8 R16, desc[UR36][R14.64+0xd0] ;  /* 0x0000d0240e107981 */ /* 0x000e24000c1e1100 */
[----:B0-----:R-:W-:-:S05]  /*11eb0*/  PRMT R3, R16, 0x8880, RZ ;  /* 0x0000888010037816 */ /* 0x001fca00000000ff */
[----:B------:R-:W-:-:S07]  /*11ec0*/  IMAD R2, R3, R18, RZ ;  /* 0x0000001203027224 */ /* 0x000fce00078e02ff */
.L_x_495:
[----:B------:R-:W-:Y:S05]  /*11ed0*/  BSYNC B1 ;  /* 0x0000000000017941 */ /* 0x000fea0003800000 */
.L_x_494:
[----:B0-----:R-:W-:Y:S01]  /*11ee0*/  @!P6 IMAD R3, R128, R17, R2 ;  /* 0x000000118003e224 */ /* 0x001fe200078e0202 */
[----:B------:R-:W-:Y:S04]  /*11ef0*/  BSSY B1, `(.L_x_496) ;  /* 0x0000006000017945 */ /* 0x000fe80003800000 */
[----:B------:R0:W-:Y:S01]  /*11f00*/  @!P6 STG.E.U8 desc[UR36][R6.64+0xd0], R3 ;  /* 0x0000d0030600e986 */ /* 0x0001e2000c101124 */
[----:B------:R-:W-:Y:S05]  /*11f10*/  @P1 BRA `(.L_x_497) ;  /* 0x00000000000c1947 */ /* 0x000fea0003800000 */
[----:B------:R-:W0:Y:S02]  /*11f20*/  LDG.E.U8 R16, desc[UR36][R14.64+0xd1] ;  /* 0x0000d1240e107981 */ /* 0x000e24000c1e1100 */
[----:B0-----:R-:W-:-:S05]  /*11f30*/  PRMT R3, R16, 0x8880, RZ ;  /* 0x0000888010037816 */ /* 0x001fca00000000ff */
[----:B------:R-:W-:-:S07]  /*11f40*/  IMAD R2, R3, R18, RZ ;  /* 0x0000001203027224 */ /* 0x000fce00078e02ff */
.L_x_497:
[----:B------:R-:W-:Y:S05]  /*11f50*/  BSYNC B1 ;  /* 0x0000000000017941 */ /* 0x000fea0003800000 */
.L_x_496:
        /* <DEDUP_REMOVED lines=12> */
.L_x_499:
[----:B------:R-:W-:Y:S05]  /*12020*/  BSYNC B1 ;  /* 0x0000000000017941 */ /* 0x000fea0003800000 */
.L_x_498:
[----:B0-----:R-:W-:Y:S01]  /*12030*/  @!P4 IMAD R3, R130, R17, R2 ;  /* 0x000000118203c224 */ /* 0x001fe200078e0202 */
[----:B------:R-:W-:Y:S04]  /*12040*/  BSSY B1, `(.L_x_500) ;  /* 0x0000006000017945 */ /* 0x000fe80003800000 */
[----:B------:R0:W-:Y:S01]  /*12050*/  @!P4 STG.E.U8 desc[UR36][R8.64+0xd0], R3 ;  /* 0x0000d0030800c986 */ /* 0x0001e2000c101124 */
[----:B------:R-:W-:Y:S05]  /*12060*/  @P3 BRA `(.L_x_501) ;  /* 0x00000000000c3947 */ /* 0x000fea0003800000 */
[----:B------:R-:W0:Y:S02]  /*12070*/  LDG.E.U8 R16, desc[UR36][R154.64+0xd1] ;  /* 0x0000d1249a107981 */ /* 0x000e24000c1e1100 */
[----:B0-----:R-:W-:-:S05]  /*12080*/  PRMT R3, R16, 0x8880, RZ ;  /* 0x0000888010037816 */ /* 0x001fca00000000ff */
[----:B------:R-:W-:-:S07]  /*12090*/  IMAD R2, R3, R18, RZ ;  /* 0x0000001203027224 */ /* 0x000fce00078e02ff */
.L_x_501:
[----:B------:R-:W-:Y:S05]  /*120a0*/  BSYNC B1 ;  /* 0x0000000000017941 */ /* 0x000fea0003800000 */
.L_x_500:
[----:B------:R-:W-:Y:S01]  /*120b0*/  @!P3 IMAD R131, R131, R17, R2 ;  /* 0x000000118383b224 */ /* 0x000fe200078e0202 */
[----:B------:R-:W-:Y:S04]  /*120c0*/  BSSY B1, `(.L_x_502) ;  /* 0x0000006000017945 */ /* 0x000fe80003800000 */
[----:B------:R0:W-:Y:S01]  /*120d0*/  @!P3 STG.E.U8 desc[UR36][R8.64+0xd1], R131 ;  /* 0x0000d1830800b986 */ /* 0x0001e2000c101124 */
[----:B------:R-:W-:Y:S05]  /*120e0*/  @P5 BRA `(.L_x_503) ;  /* 0x00000000000c5947 */ /* 0x000fea0003800000 */
[----:B------:R-:W0:Y:S02]  /*120f0*/  LDG.E.U8 R16, desc[UR36][R14.64+0xd8] ;  /* 0x0000d8240e107981 */ /* 0x000e24000c1e1100 */
[----:B0-----:R-:W-:-:S05]  /*12100*/  PRMT R3, R16, 0x8880, RZ ;  /* 0x0000888010037816 */ /* 0x001fca00000000ff */
[----:B------:R-:W-:-:S07]  /*12110*/  IMAD R2, R3, R18, RZ ;  /* 0x0000001203027224 */ /* 0x000fce00078e02ff */
.L_x_503:
[----:B------:R-:W-:Y:S05]  /*12120*/  BSYNC B1 ;  /* 0x0000000000017941 */ /* 0x000fea0003800000 */
.L_x_502:
[----:B0-----:R-:W-:Y:S01]  /*12130*/  @!P5 IMAD R3, R132, R17, R2 ;  /* 0x000000118403d224 */ /* 0x001fe200078e0202 */
[----:B------:R-:W-:Y:S04]  /*12140*/  BSSY B1, `(.L_x_504) ;  /* 0x0000006000017945 */ /* 0x000fe80003800000 */
[----:B------:R0:W-:Y:S01]  /*12150*/  @!P5 STG.E.U8 desc[UR36][R6.64+0xd8], R3 ;  /* 0x0000d8030600d986 */ /* 0x0001e2000c101124 */
[----:B------:R-:W-:Y:S05]  /*12160*/  @P6 BRA `(.L_x_505) ;  /* 0x00000000000c6947 */ /* 0x000fea0003800000 */
[----:B------:R-:W0:Y:S02]  /*12170*/  LDG.E.U8 R16, desc[UR36][R14.64+0xd9] ;  /* 0x0000d9240e107981 */ /* 0x000e24000c1e1100 */
[----:B0-----:R-:W-:-:S05]  /*12180*/  PRMT R3, R16, 0x8880, RZ ;  /* 0x0000888010037816 */ /* 0x001fca00000000ff */
[----:B------:R-:W-:-:S07]  /*12190*/  IMAD R2, R3, R18, RZ ;  /* 0x0000001203027224 */ /* 0x000fce00078e02ff */
.L_x_505:
[----:B------:R-:W-:Y:S05]  /*121a0*/  BSYNC B1 ;  /* 0x0000000000017941 */ /* 0x000fea0003800000 */
.L_x_504:
[----:B------:R-:W-:Y:S01]  /*121b0*/  @!P6 IMAD R133, R133, R17, R2 ;  /* 0x000000118585e224 */ /* 0x000fe200078e0202 */
[----:B------:R-:W-:Y:S04]  /*121c0*/  BSSY B1, `(.L_x_506) ;  /* 0x0000006000017945 */ /* 0x000fe80003800000 */
[----:B------:R0:W-:Y:S01]  /*121d0*/  @!P6 STG.E.U8 desc[UR36][R6.64+0xd9], R133 ;  /* 0x0000d9850600e986 */ /* 0x0001e2000c101124 */
[----:B------:R-:W-:Y:S05]  /*121e0*/  @P1 BRA `(.L_x_507) ;  /* 0x00000000000c1947 */ /* 0x000fea0003800000 */
[----:B------:R-:W0:Y:S02]  /*121f0*/  LDG.E.U8 R16, desc[UR36][R154.64+0xd8] ;  /* 0x0000d8249a107981 */ /* 0x000e24000c1e1100 */
[----:B0-----:R-:W-:-:S05]  /*12200*/  PRMT R3, R16, 0x8880, RZ ;  /* 0x0000888010037816 */ /* 0x001fca00000000ff */
[----:B------:R-:W-:-:S07]  /*12210*/  IMAD R2, R3, R18, RZ ;  /* 0x0000001203027224 */ /* 0x000fce00078e02ff */
.L_x_507:
[----:B------:R-:W-:Y:S05]  /*12220*/  BSYNC B1 ;  /* 0x0000000000017941 */ /* 0x000fea0003800000 */
.L_x_506:
        /* <DEDUP_REMOVED lines=12> */
.L_x_509:
[----:B------:R-:W-:Y:S05]  /*122f0*/  BSYNC B1 ;  /* 0x0000000000017941 */ /* 0x000fea0003800000 */
.L_x_508:
[----:B------:R-:W-:Y:S01]  /*12300*/  @!P4 IMAD R135, R135, R17, R2 ;  /* 0x000000118787c224 */ /* 0x000fe200078e0202 */
[----:B------:R-:W-:Y:S04]  /*12310*/  BSSY B1, `(.L_x_510) ;  /* 0x0000006000017945 */ /* 0x000fe80003800000 */
[----:B------:R0:W-:Y:S01]  /*12320*/  @!P4 STG.E.U8 desc[UR36][R8.64+0xd9], R135 ;  /* 0x0000d9870800c986 */ /* 0x0001e2000c101124 */
[----:B------:R-:W-:Y:S05]  /*12330*/  @P3 BRA `(.L_x_511) ;  /* 0x00000000000c3947 */ /* 0x000fea0003800000 */
[----:B------:R-:W0:Y:S02]  /*12340*/  LDG.E.U8 R16, desc[UR36][R14.64+0xe0] ;  /* 0x0000e0240e107981 */ /* 0x000e24000c1e1100 */
[----:B0-----:R-:W-:-:S05]  /*12350*/  PRMT R3, R16, 0x8880, RZ ;  /* 0x0000888010037816 */ /* 0x001fca00000000ff */
[----:B------:R-:W-:-:S07]  /*12360*/  IMAD R2, R3, R18, RZ ;  /* 0x0000001203027224 */ /* 0x000fce00078e02ff */
.L_x_511:
[----:B------:R-:W-:Y:S05]  /*12370*/  BSYNC B1 ;  /* 0x0000000000017941 */ /* 0x000fea0003800000 */
.L_x_510:
[----:B0-----:R-:W-:Y:S01]  /*12380*/  @!P3 IMAD R3, R136, R17, R2 ;  /* 0x000000118803b224 */ /* 0x001fe200078e0202 */
[----:B------:R-:W-:Y:S04]  /*12390*/  BSSY B1, `(.L_x_512) ;  /* 0x0000006000017945 */ /* 0x000fe80003800000 */
[----:B------:R0:W-:Y:S01]  /*123a0*/  @!P3 STG.E.U8 desc[UR36][R6.64+0xe0], R3 ;  /* 0x0000e0030600b986 */ /* 0x0001e2000c101124 */
[----:B------:R-:W-:Y:S05]  /*123b0*/  @P5 BRA `(.L_x_513) ;  /* 0x00000000000c5947 */ /* 0x000fea0003800000 */
[----:B------:R-:W0:Y:S02]  /*123c0*/  LDG.E.U8 R16, desc[UR36][R14.64+0xe1] ;  /* 0x0000e1240e107981 */ /* 0x000e24000c1e1100 */
[----:B0-----:R-:W-:-:S05]  /*123d0*/  PRMT R3, R16, 0x8880, RZ ;  /* 0x0000888010037816 */ /* 0x001fca00000000ff */
[----:B------:R-:W-:-:S07]  /*123e0*/  IMAD R2, R3, R18, RZ ;  /* 0x0000001203027224 */ /* 0x000fce00078e02ff */
.L_x_513:
[----:B------:R-:W-:Y:S05]  /*123f0*/  BSYNC B1 ;  /* 0x0000000000017941 */ /* 0x000fea0003800000 */
.L_x_512:
[----:B------:R-:W-:Y:S01]  /*12400*/  @!P5 IMAD R137, R137, R17, R2 ;  /* 0x000000118989d224 */ /* 0x000fe200078e0202 */
[----:B------:R-:W-:Y:S04]  /*12410*/  BSSY B1, `(.L_x_514) ;  /* 0x0000006000017945 */ /* 0x000fe80003800000 */
[----:B------:R0:W-:Y:S01]  /*12420*/  @!P5 STG.E.U8 desc[UR36][R6.64+0xe1], R137 ;  /* 0x0000e1890600d986 */ /* 0x0001e2000c101124 */
[----:B------:R-:W-:Y:S05]  /*12430*/  @P6 BRA `(.L_x_515) ;  /* 0x00000000000c6947 */ /* 0x000fea0003800000 */
[----:B------:R-:W0:Y:S02]  /*12440*/  LDG.E.U8 R16, desc[UR36][R154.64+0xe0] ;  /* 0x0000e0249a107981 */ /* 0x000e24000c1e1100 */
[----:B0-----:R-:W-:-:S05]  /*12450*/  PRMT R3, R16, 0x8880, RZ ;  /* 0x0000888010037816 */ /* 0x001fca00000000ff */
[----:B------:R-:W-:-:S07]  /*12460*/  IMAD R2, R3, R18, RZ ;  /* 0x0000001203027224 */ /* 0x000fce00078e02ff */
.L_x_515:
[----:B------:R-:W-:Y:S05]  /*12470*/  BSYNC B1 ;  /* 0x0000000000017941 */ /* 0x000fea0003800000 */
.L_x_514:
[----:B0-----:R-:W-:Y:S01]  /*12480*/  @!P6 IMAD R3, R138, R17, R2 ;  /* 0x000000118a03e224 */ /* 0x001fe200078e0202 */
[----:B------:R-:W-:Y:S04]  /*12490*/  BSSY B1, `(.L_x_516) ;  /* 0x0000006000017945 */ /* 0x000fe80003800000 */
[----:B------:R0:W-:Y:S01]  /*124a0*/  @!P6 STG.E.U8 desc[UR36][R8.64+0xe0], R3 ;  /* 0x0000e0030800e986 */ /* 0x0001e2000c101124 */
[----:B------:R-:W-:Y:S05]  /*124b0*/  @P1 BRA `(.L_x_517) ;  /* 0x00000000000c1947 */ /* 0x000fea0003800000 */
[----:B------:R-:W0:Y:S02]  /*124c0*/  LDG.E.U8 R16, desc[UR36][R154.64+0xe1] ;  /* 0x0000e1249a107981 */ /* 0x000e24000c1e1100 */
[----:B0-----:R-:W-:-:S05]  /*124d0*/  PRMT R3, R16, 0x8880, RZ ;  /* 0x0000888010037816 */ /* 0x001fca00000000ff */
[----:B------:R-:W-:-:S07]  /*124e0*/  IMAD R2, R3, R18, RZ ;  /* 0x0000001203027224 */ /* 0x000fce00078e02ff */
.L_x_517:
[----:B------:R-:W-:Y:S05]  /*124f0*/  BSYNC B1 ;  /* 0x0000000000017941 */ /* 0x000fea0003800000 */
.L_x_516:
        /* <DEDUP_REMOVED lines=12> */
.L_x_519:
[----:B------:R-:W-:Y:S05]  /*125c0*/  BSYNC B1 ;  /* 0x0000000000017941 */ /* 0x000fea0003800000 */
.L_x_518:
[----:B0-----:R-:W-:Y:S01]  /*125d0*/  @!P5 IMAD R3, R140, R17, R2 ;  /* 0x000000118c03d224 */ /* 0x001fe200078e0202 */
[----:B------:R-:W-:Y:S04]  /*125e0*/  BSSY B1, `(.L_x_520) ;  /* 0x0000006000017945 */ /* 0x000fe80003800000 */
[----:B------:R0:W-:Y:S01]  /*125f0*/  @!P5 STG.E.U8 desc[UR36][R6.64+0xe8], R3 ;  /* 0x0000e8030600d986 */ /* 0x0001e2000c101124 */
[----:B------:R-:W-:Y:S05]  /*12600*/  @P3 BRA `(.L_x_521) ;  /* 0x00000000000c3947 */ /* 0x000fea0003800000 */
[----:B------:R-:W0:Y:S02]  /*12610*/  LDG.E.U8 R16, desc[UR36][R14.64+0xe9] ;  /* 0x0000e9240e107981 */ /* 0x000e24000c1e1100 */
[----:B0-----:R-:W-:-:S05]  /*12620*/  PRMT R3, R16, 0x8880, RZ ;  /* 0x0000888010037816 */ /* 0x001fca00000000ff */
[----:B------:R-:W-:-:S07]  /*12630*/  IMAD R2, R3, R18, RZ ;  /* 0x0000001203027224 */ /* 0x000fce00078e02ff */
.L_x_521:
[----:B------:R-:W-:Y:S05]  /*12640*/  BSYNC B1 ;  /* 0x0000000000017941 */ /* 0x000fea0003800000 */
.L_x_520:
[----:B------:R-:W-:Y:S01]  /*12650*/  @!P3 IMAD R141, R141, R17, R2 ;  /* 0x000000118d8db224 */ /* 0x000fe200078e0202 */
[----:B------:R-:W-:Y:S04]  /*12660*/  BSSY B1, `(.L_x_522) ;  /* 0x0000006000017945 */ /* 0x000fe80003800000 */
[----:B------:R0:W-:Y:S01]  /*12670*/  @!P3 STG.E.U8 desc[UR36][R6.64+0xe9], R141 ;  /* 0x0000e98d0600b986 */ /* 0x0001e2000c101124 */
[----:B------:R-:W-:Y:S05]  /*12680*/  @P1 BRA `(.L_x_523) ;  /* 0x00000000000c1947 */ /* 0x000fea0003800000 */
[----:B------:R-:W0:Y:S02]  /*12690*/  LDG.E.U8 R16, desc[UR36][R154.64+0xe8] ;  /* 0x0000e8249a107981 */ /* 0x000e24000c1e1100 */
[----:B0-----:R-:W-:-:S05]  /*126a0*/  PRMT R3, R16, 0x8880, RZ ;  /* 0x0000888010037816 */ /* 0x001fca00000000ff */
[----:B------:R-:W-:-:S07]  /*126b0*/  IMAD R2, R3, R18, RZ ;  /* 0x0000001203027224 */ /* 0x000fce00078e02ff */
.L_x_523:
[----:B------:R-:W-:Y:S05]  /*126c0*/  BSYNC B1 ;  /* 0x0000000000017941 */ /* 0x000fea0003800000 */
.L_x_522:
[----:B0-----:R-:W-:Y:S01]  /*126d0*/  @!P1 IMAD R3, R142, R17, R2 ;  /* 0x000000118e039224 */ /* 0x001fe200078e0202 */
[----:B------:R-:W-:Y:S04]  /*126e0*/  BSSY B1, `(.L_x_524) ;  /* 0x0000006000017945 */ /* 0x000fe80003800000 */
[----:B------:R0:W-:Y:S01]  /*126f0*/  @!P1 STG.E.U8 desc[UR36][R8.64+0xe8], R3 ;  /* 0x0000e80308009986 */ /* 0x0001e2000c101124 */
[----:B------:R-:W-:Y:S05]  /*12700*/  @P6 BRA `(.L_x_525) ;  /* 0x00000000000c6947 */ /* 0x000fea0003800000 */
[----:B------:R-:W0:Y:S02]  /*12710*/  LDG.E.U8 R16, desc[UR36][R154.64+0xe9] ;  /* 0x0000e9249a107981 */ /* 0x000e24000c1e1100 */
[----:B0-----:R-:W-:-:S05]  /*12720*/  PRMT R3, R16, 0x8880, RZ ;  /* 0x0000888010037816 */ /* 0x001fca00000000ff */
[----:B------:R-:W-:-:S07]  /*12730*/  IMAD R2, R3, R18, RZ ;  /* 0x0000001203027224 */ /* 0x000fce00078e02ff */
.L_x_525:
[----:B------:R-:W-:Y:S05]  /*12740*/  BSYNC B1 ;  /* 0x0000000000017941 */ /* 0x000fea0003800000 */
.L_x_524:
[----:B------:R-:W-:Y:S01]  /*12750*/  @!P6 IMAD R143, R143, R17, R2 ;  /* 0x000000118f8fe224 */ /* 0x000fe200078e0202 */
[----:B------:R-:W-:Y:S04]  /*12760*/  BSSY B1, `(.L_x_526) ;  /* 0x0000006000017945 */ /* 0x000fe80003800000 */
[----:B------:R0:W-:Y:S01]  /*12770*/  @!P6 STG.E.U8 desc[UR36][R8.64+0xe9], R143 ;  /* 0x0000e98f0800e986 */ /* 0x0001e2000c101124 */
[----:B------:R-:W-:Y:S05]  /*12780*/  @P4 BRA `(.L_x_527) ;  /* 0x00000000000c4947 */ /* 0x000fea0003800000 */
[----:B------:R-:W0:Y:S02]  /*12790*/  LDG.E.U8 R16, desc[UR36][R14.64+0xf0] ;  /* 0x0000f0240e107981 */ /* 0x000e24000c1e1100 */
[----:B0-----:R-:W-:-:S05]  /*127a0*/  PRMT R3, R16, 0x8880, RZ ;  /* 0x0000888010037816 */ /* 0x001fca00000000ff */
[----:B------:R-:W-:-:S07]  /*127b0*/  IMAD R2, R3, R18, RZ ;  /* 0x0000001203027224 */ /* 0x000fce00078e02ff */
.L_x_527:
[----:B------:R-:W-:Y:S05]  /*127c0*/  BSYNC B1 ;  /* 0x0000000000017941 */ /* 0x000fea0003800000 */
.L_x_526:
[----:B------:R-:W-:Y:S01]  /*127d0*/  ISETP.LT.OR P3, PT, R0, 0xf2, !P2 ;  /* 0x000000f20000780c */ /* 0x000fe20005761670 */
[----:B0-----:R-:W-:Y:S01]  /*127e0*/  @!P4 IMAD R3, R144, R17, R2 ;  /* 0x000000119003c224 */ /* 0x001fe200078e0202 */
[----:B------:R-:W-:Y:S01]  /*127f0*/  BSSY B1, `(.L_x_528) ;  /* 0x000000b000017945 */ /* 0x000fe20003800000 */
[C---:B------:R-:W-:Y:S02]  /*12800*/  ISETP.LT.OR P1, PT, R0.reuse, 0xf1, !P0 ;  /* 0x000000f10000780c */ /* 0x040fe40004721670 */
[C---:B------:R-:W-:Y:S01]  /*12810*/  ISETP.LT.OR P5, PT, R0.reuse, 0xf2, !P0 ;  /* 0x000000f20000780c */ /* 0x040fe200047a1670 */
[----:B------:R0:W-:Y:S01]  /*12820*/  @!P4 STG.E.U8 desc[UR36][R6.64+0xf0], R3 ;  /* 0x0000f0030600c986 */ /* 0x0001e2000c101124 */
[C---:B------:R-:W-:Y:S02]  /*12830*/  ISETP.LT.OR P4, PT, R0.reuse, 0xf9, !P2 ;  /* 0x000000f90000780c */ /* 0x040fe40005781670 */
[C---:B------:R-:W-:Y:S02]  /*12840*/  ISETP.LT.OR P2, PT, R0.reuse, 0xfa, !P2 ;  /* 0x000000fa0000780c */ /* 0x040fe40005741670 */
[----:B------:R-:W-:-:S02]  /*12850*/  ISETP.LT.OR P6, PT, R0, 0xf9, !P0 ;  /* 0x000000f90000780c */ /* 0x000fc400047c1670 */
[----:B------:R-:W-:Y:S11]  /*12860*/  @P3 BRA `(.L_x_529) ;  /* 0x00000000000c3947 */ /* 0x000ff60003800000 */
[----:B------:R-:W0:Y:S02]  /*12870*/  LDG.E.U8 R16, desc[UR36][R14.64+0xf1] ;  /* 0x0000f1240e107981 */ /* 0x000e24000c1e1100 */
[----:B0-----:R-:W-:-:S05]  /*12880*/  PRMT R3, R16, 0x8880, RZ ;  /* 0x0000888010037816 */ /* 0x001fca00000000ff */
[----:B------:R-:W-:-:S07]  /*12890*/  IMAD R2, R3, R18, RZ ;  /* 0x0000001203027224 */ /* 0x000fce00078e02ff */
.L_x_529:
[----:B------:R-:W-:Y:S05]  /*128a0*/  BSYNC B1 ;  /* 0x0000000000017941 */ /* 0x000fea0003800000 */
.L_x_528:
[----:B------:R-:W-:Y:S01]  /*128b0*/  @!P3 IMAD R145, R145, R17, R2 ;  /* 0x000000119191b224 */ /* 0x000fe200078e0202 */
[----:B------:R-:W-:Y:S04]  /*128c0*/  BSSY B1, `(.L_x_530) ;  /* 0x0000006000017945 */ /* 0x000fe80003800000 */
[----:B------:R0:W-:Y:S01]  /*128d0*/  @!P3 STG.E.U8 desc[UR36][R6.64+0xf1], R145 ;  /* 0x0000f1910600b986 */ /* 0x0001e2000c101124 */
[----:B------:R-:W-:Y:S05]  /*128e0*/  @P1 BRA `(.L_x_531) ;  /* 0x00000000000c1947 */ /* 0x000fea0003800000 */
[----:B------:R-:W0:Y:S02]  /*128f0*/  LDG.E.U8 R16, desc[UR36][R154.64+0xf0] ;  /* 0x0000f0249a107981 */ /* 0x000e24000c1e1100 */
[----:B0-----:R-:W-:-:S05]  /*12900*/  PRMT R3, R16, 0x8880, RZ ;  /* 0x0000888010037816 */ /* 0x001fca00000000ff */
[----:B------:R-:W-:-:S07]  /*12910*/  IMAD R2, R3, R18, RZ ;  /* 0x0000001203027224 */ /* 0x000fce00078e02ff */
.L_x_531:
[----:B------:R-:W-:Y:S05]  /*12920*/  BSYNC B1 ;  /* 0x0000000000017941 */ /* 0x000fea0003800000 */
.L_x_530:
[----:B0-----:R-:W-:Y:S01]  /*12930*/  @!P1 IMAD R3, R146, R17, R2 ;  /* 0x0000001192039224 */ /* 0x001fe200078e0202 */
[----:B------:R-:W-:Y:S04]  /*12940*/  BSSY B1, `(.L_x_532) ;  /* 0x0000006000017945 */ /* 0x000fe80003800000 */
[----:B------:R0:W-:Y:S01]  /*12950*/  @!P1 STG.E.U8 desc[UR36][R8.64+0xf0], R3 ;  /* 0x0000f00308009986 */ /* 0x0001e2000c101124 */
[----:B------:R-:W-:Y:S05]  /*12960*/  @P5 BRA `(.L_x_533) ;  /* 0x00000000000c5947 */ /* 0x000fea0003800000 */
[----:B------:R-:W0:Y:S02]  /*12970*/  LDG.E.U8 R16, desc[UR36][R154.64+0xf1] ;  /* 0x0000f1249a107981 */ /* 0x000e24000c1e1100 */
[----:B0-----:R-:W-:-:S05]  /*12980*/  PRMT R3, R16, 0x8880, RZ ;  /* 0x0000888010037816 */ /* 0x001fca00000000ff */
[----:B------:R-:W-:-:S07]  /*12990*/  IMAD R2, R3, R18, RZ ;  /* 0x0000001203027224 */ /* 0x000fce00078e02ff */
.L_x_533:
[----:B------:R-:W-:Y:S05]  /*129a0*/  BSYNC B1 ;  /* 0x0000000000017941 */ /* 0x000fea0003800000 */
.L_x_532:
[----:B------:R-:W-:Y:S01]  /*129b0*/  @!P5 IMAD R147, R147, R17, R2 ;  /* 0x000000119393d224 */ /* 0x000fe200078e0202 */
[----:B------:R-:W-:Y:S04]  /*129c0*/  BSSY B1, `(.L_x_534) ;  /* 0x0000006000017945 */ /* 0x000fe80003800000 */
[----:B------:R0:W-:Y:S01]  /*129d0*/  @!P5 STG.E.U8 desc[UR36][R8.64+0xf1], R147 ;  /* 0x0000f1930800d986 */ /* 0x0001e2000c101124 */
[----:B------:R-:W-:Y:S05]  /*129e0*/  @P4 BRA `(.L_x_535) ;  /* 0x00000000000c4947 */ /* 0x000fea0003800000 */
[----:B------:R-:W0:Y:S02]  /*129f0*/  LDG.E.U8 R16, desc[UR36][R14.64+0xf8] ;  /* 0x0000f8240e107981 */ /* 0x000e24000c1e1100 */
[----:B0-----:R-:W-:-:S05]  /*12a00*/  PRMT R3, R16, 0x8880, RZ ;  /* 0x0000888010037816 */ /* 0x001fca00000000ff */
[----:B------:R-:W-:-:S07]  /*12a10*/  IMAD R2, R3, R18, RZ ;  /* 0x0000001203027224 */ /* 0x000fce00078e02ff */
.L_x_535:
[----:B------:R-:W-:Y:S05]  /*12a20*/  BSYNC B1 ;  /* 0x0000000000017941 */ /* 0x000fea0003800000 */
.L_x_534:
[----:B0-----:R-:W-:Y:S01]  /*12a30*/  @!P4 IMAD R3, R148, R17, R2 ;  /* 0x000000119403c224 */ /* 0x001fe200078e0202 */
[----:B------:R-:W-:Y:S04]  /*12a40*/  BSSY B1, `(.L_x_536) ;  /* 0x0000006000017945 */ /* 0x000fe80003800000 */
[----:B------:R0:W-:Y:S01]  /*12a50*/  @!P4 STG.E.U8 desc[UR36][R6.64+0xf8], R3 ;  /* 0x0000f8030600c986 */ /* 0x0001e2000c101124 */
[----:B------:R-:W-:Y:S05]  /*12a60*/  @P2 BRA `(.L_x_537) ;  /* 0x00000000000c2947 */ /* 0x000fea0003800000 */
[----:B------:R-:W0:Y:S02]  /*12a70*/  LDG.E.U8 R16, desc[UR36][R14.64+0xf9] ;  /* 0x0000f9240e107981 */ /* 0x000e24000c1e1100 */
[----:B0-----:R-:W-:-:S05]  /*12a80*/  PRMT R3, R16, 0x8880, RZ ;  /* 0x0000888010037816 */ /* 0x001fca00000000ff */
[----:B------:R-:W-:-:S07]  /*12a90*/  IMAD R2, R3, R18, RZ ;  /* 0x0000001203027224 */ /* 0x000fce00078e02ff */
.L_x_537:
[----:B------:R-:W-:Y:S05]  /*12aa0*/  BSYNC B1 ;  /* 0x0000000000017941 */ /* 0x000fea0003800000 */
.L_x_536:
[----:B------:R-:W-:Y:S01]  /*12ab0*/  @!P2 IMAD R149, R149, R17, R2 ;  /* 0x000000119595a224 */ /* 0x000fe200078e0202 */
[----:B------:R-:W-:Y:S04]  /*12ac0*/  BSSY B1, `(.L_x_538) ;  /* 0x0000006000017945 */ /* 0x000fe80003800000 */
[----:B------:R0:W-:Y:S01]  /*12ad0*/  @!P2 STG.E.U8 desc[UR36][R6.64+0xf9], R149 ;  /* 0x0000f9950600a986 */ /* 0x0001e2000c101124 */
[----:B------:R-:W-:Y:S05]  /*12ae0*/  @P6 BRA `(.L_x_539) ;  /* 0x00000000000c6947 */ /* 0x000fea0003800000 */
[----:B------:R-:W0:Y:S02]  /*12af0*/  LDG.E.U8 R16, desc[UR36][R154.64+0xf8] ;  /* 0x0000f8249a107981 */ /* 0x000e24000c1e1100 */
[----:B0-----:R-:W-:-:S05]  /*12b00*/  PRMT R3, R16, 0x8880, RZ ;  /* 0x0000888010037816 */ /* 0x001fca00000000ff */
[----:B------:R-:W-:-:S07]  /*12b10*/  IMAD R2, R3, R18, RZ ;  /* 0x0000001203027224 */ /* 0x000fce00078e02ff */
.L_x_539:
[----:B------:R-:W-:Y:S05]  /*12b20*/  BSYNC B1 ;  /* 0x0000000000017941 */ /* 0x000fea0003800000 */
.L_x_538:
[----:B0-----:R-:W-:Y:S01]  /*12b30*/  @!P6 IMAD R3, R150, R17, R2 ;  /* 0x000000119603e224 */ /* 0x001fe200078e0202 */
[----:B------:R-:W-:Y:S01]  /*12b40*/  ISETP.LT.OR P0, PT, R0, 0xfa, !P0 ;  /* 0x000000fa0000780c */ /* 0x000fe20004701670 */
[----:B------:R-:W-:Y:S03]  /*12b50*/  BSSY B1, `(.L_x_540) ;  /* 0x0000006000017945 */ /* 0x000fe60003800000 */
[----:B------:R0:W-:Y:S09]  /*12b60*/  @!P6 STG.E.U8 desc[UR36][R8.64+0xf8], R3 ;  /* 0x0000f8030800e986 */ /* 0x0001f2000c101124 */
[----:B------:R-:W-:Y:S05]  /*12b70*/  @P0 BRA `(.L_x_541) ;  /* 0x00000000000c0947 */ /* 0x000fea0003800000 */
[----:B------:R-:W0:Y:S02]  /*12b80*/  LDG.E.U8 R16, desc[UR36][R154.64+0xf9] ;  /* 0x0000f9249a107981 */ /* 0x000e24000c1e1100 */
[----:B0-----:R-:W-:-:S05]  /*12b90*/  PRMT R3, R16, 0x8880, RZ ;  /* 0x0000888010037816 */ /* 0x001fca00000000ff */
[----:B------:R-:W-:-:S07]  /*12ba0*/  IMAD R2, R3, R18, RZ ;  /* 0x0000001203027224 */ /* 0x000fce00078e02ff */
.L_x_541:
[----:B------:R-:W-:Y:S05]  /*12bb0*/  BSYNC B1 ;  /* 0x0000000000017941 */ /* 0x000fea0003800000 */
.L_x_540:
[----:B------:R-:W-:Y:S01]  /*12bc0*/  IMAD R151, R151, R17, R2 ;  /* 0x0000001197977224 */ /* 0x000fe200078e0202 */
[----:B------:R-:W-:Y:S06]  /*12bd0*/  @P0 BRA `(.L_x_542) ;  /* 0x0000003800180947 */ /* 0x000fec0003800000 */
[----:B------:R0:W-:Y:S01]  /*12be0*/  STG.E.U8 desc[UR36][R8.64+0xf9], R151 ;  /* 0x0000f99708007986 */ /* 0x0001e2000c101124 */
[----:B------:R-:W-:Y:S05]  /*12bf0*/  BRA `(.L_x_542) ;  /* 0x0000003800107947 */ /* 0x000fea0003800000 */
.L_x_29:
[----:B------:R-:W2:Y:S04]  /*12c00*/  LDL.LU R2, [R1] ;  /* 0x0000000001027983 */ /* 0x000ea80000300800 */
[----:B------:R-:W3:Y:S04]  /*12c10*/  LDL.LU R3, [R1+0xc] ;  /* 0x00000c0001037983 */ /* 0x000ee80000300800 */
[----:B------:R-:W4:Y:S04]  /*12c20*/  LDL.LU R12, [R1+0x14] ;  /* 0x00001400010c7983 */ /* 0x000f280000300800 */
[----:B------:R-:W5:Y:S04]  /*12c30*/  LDL.LU R13, [R1+0x8c] ;  /* 0x00008c00010d7983 */ /* 0x000f680000300800 */
        /* <DEDUP_REMOVED lines=63> */
[----:B------:R-:W5:Y:S01]  /*13030*/  LDL.LU R176, [R1+0x194] ;  /* 0x0001940001b07983 */ /* 0x000f620000300800 */
[----:B------:R-:W-:-:S03]  /*13040*/  ISETP.GE.AND P0, PT, R19, 0x1, PT ;  /* 0x000000011300780c */ /* 0x000fc60003f06270 */
[----:B------:R-:W5:Y:S04]  /*13050*/  LDL.LU R175, [R1+0x198] ;  /* 0x0001980001af7983 */ /* 0x000f680000300800 */
[----:B------:R-:W5:Y:S04]  /*13060*/  LDL.LU R174, [R1+0x19c] ;  /* 0x00019c0001ae7983 */ /* 0x000f680000300800 */
[----:B------:R-:W5:Y:S04]  /*13070*/  LDL.LU R173, [R1+0x1a0] ;  /* 0x0001a00001ad7983 */ /* 0x000f680000300800 */
[----:B------:R-:W5:Y:S01]  /*13080*/  LDL.LU R172, [R1+0x1a4] ;  /* 0x0001a40001ac7983 */ /* 0x000f620000300800 */
[----:B------:R-:W-:-:S03]  /*13090*/  ISETP.LT.OR P1, PT, R0, 0x1, !P0 ;  /* 0x000000010000780c */ /* 0x000fc60004721670 */
        /* <DEDUP_REMOVED lines=13> */
[----:B--2---:R-:W-:-:S03]  /*13170*/  @!P1 IMAD R2, R2, R17, RZ ;  /* 0x0000001102029224 */ /* 0x004fc600078e02ff */
        /* <DEDUP_REMOVED lines=9> */
[----:B------:R0:W-:Y:S04]  /*13210*/  @!P1 STG.E.U8 desc[UR36][R4.64], R2 ;  /* 0x0000000204009986 */ /* 0x0001e8000c101124 */
[----:B0-----:R-:W3:Y:S01]  /*13220*/  LDL.LU R2, [R1+0x4] ;  /* 0x0000040001027983 */ /* 0x001ee20000300800 */
[----:B------:R-:W-:-:S02]  /*13230*/  ISETP.LT.OR P1, PT, R0, 0x2, !P0 ;  /* 0x000000020000780c */ /* 0x000fc40004721670 */
[----:B------:R-:W-:-:S11]  /*13240*/  ISETP.GE.AND P2, PT, R19, 0x9, PT ;  /* 0x000000091300780c */ /* 0x000fd60003f46270 */
[----:B---3--:R-:W-:-:S05]  /*13250*/  @!P1 IMAD R2, R2, R17, RZ ;  /* 0x0000001102029224 */ /* 0x008fca00078e02ff */
[----:B------:R0:W-:Y:S04]  /*13260*/  @!P1 STG.E.U8 desc[UR36][R4.64+0x1], R2 ;  /* 0x0000010204009986 */ /* 0x0001e8000c101124 */
[----:B0-----:R-:W3:Y:S01]  /*13270*/  LDL.LU R2, [R1+0x8] ;  /* 0x0000080001027983 */ /* 0x001ee20000300800 */
[C---:B------:R-:W-:Y:S02]  /*13280*/  ISETP.LT.OR P1, PT, R0.reuse, 0x1, !P2 ;  /* 0x000000010000780c */ /* 0x040fe40005721670 */
[C---:B------:R-:W-:Y:S02]  /*13290*/  ISETP.LT.OR P3, PT, R0.reuse, 0x2, !P2 ;  /* 0x000000020000780c */ /* 0x040fe40005761670 */
[----:B------:R-:W-:-:S09]  /*132a0*/  ISETP.LT.OR P4, PT, R0, 0x9, !P0 ;  /* 0x000000090000780c */ /* 0x000fd20004781670 */
[----:B---3--:R-:W-:-:S05]  /*132b0*/  @!P1 IMAD R2, R2, R17, RZ ;  /* 0x0000001102029224 */ /* 0x008fca00078e02ff */
[----:B------:R0:W-:Y:S04]  /*132c0*/  @!P1 STG.E.U8 desc[UR36][R10.64], R2 ;  /* 0x000000020a009986 */ /* 0x0001e8000c101124 */
[----:B0-----:R-:W3:Y:S01]  /*132d0*/  LDL.LU R2, [R1+0x10] ;  /* 0x0000100001027983 */ /* 0x001ee20000300800 */
[----:B------:R-:W-:Y:S01]  /*132e0*/  @!P3 IMAD R3, R3, R17, RZ ;  /* 0x000000110303b224 */ /* 0x000fe200078e02ff */
[C---:B------:R-:W-:Y:S02]  /*132f0*/  ISETP.LT.OR P1, PT, R0.reuse, 0xa, !P0 ;  /* 0x0000000a0000780c */ /* 0x040fe40004721670 */
[C---:B------:R-:W-:Y:S02]  /*13300*/  ISETP.LT.OR P5, PT, R0.reuse, 0x9, !P2 ;  /* 0x000000090000780c */ /* 0x040fe400057a1670 */
[----:B------:R0:W-:Y:S01]  /*13310*/  @!P3 STG.E.U8 desc[UR36][R10.64+0x1], R3 ;  /* 0x000001030a00b986 */ /* 0x0001e2000c101124 */
[----:B------:R-:W-:-:S03]  /*13320*/  ISETP.LT.OR P6, PT, R0, 0xa, !P2 ;  /* 0x0000000a0000780c */ /* 0x000fc600057c1670 */
[----:B0-----:R-:W5:Y:S01]  /*13330*/  LDL.LU R3, [R1+0x18] ;  /* 0x0000180001037983 */ /* 0x001f620000300800 */
[----:B---3--:R-:W-:-:S05]  /*13340*/  @!P4 IMAD R2, R2, R17, RZ ;  /* 0x000000110202c224 */ /* 0x008fca00078e02ff */
[----:B------:R0:W-:Y:S04]  /*13350*/  @!P4 STG.E.U8 desc[UR36][R4.64+0x8], R2 ;  /* 0x000008020400c986 */ /* 0x0001e8000c101124 */
[----:B0-----:R-:W3:Y:S01]  /*13360*/  LDL.LU R2, [R1+0x1c] ;  /* 0x00001c0001027983 */ /* 0x001ee20000300800 */
[-C--:B----4-:R-:W-:Y:S02]  /*13370*/  @!P1 IMAD R12, R12, R17.reuse, RZ ;  /* 0x000000110c0c9224 */ /* 0x090fe400078e02ff */
[----:B-----5:R-:W-:-:S03]  /*13380*/  @!P5 IMAD R3, R3, R17, RZ ;  /* 0x000000110303d224 */ /* 0x020fc600078e02ff */
[----:B------:R0:W-:Y:S04]  /*13390*/  @!P1 STG.E.U8 desc[UR36][R4.64+0x9], R12 ;  /* 0x0000090c04009986 */ /* 0x0001e8000c101124 */
[----:B------:R1:W-:Y:S04]  /*133a0*/  @!P5 STG.E.U8 desc[UR36][R10.64+0x8], R3 ;  /* 0x000008030a00d986 */ /* 0x0003e8000c101124 */
[----:B0-----:R-:W4:Y:S04]  /*133b0*/  LDL.LU R12, [R1+0x28] ;  /* 0x00002800010c7983 */ /* 0x001f280000300800 */
[----:B-1----:R-:W5:Y:S01]  /*133c0*/  LDL.LU R3, [R1+0x20] ;  /* 0x0000200001037983 */ /* 0x002f620000300800 */
[----:B---3--:R-:W-:-:S05]  /*133d0*/  @!P6 IMAD R2, R2, R17, RZ ;  /* 0x000000110202e224 */ /* 0x008fca00078e02ff */
[----:B------:R0:W-:Y:S04]  /*133e0*/  @!P6 STG.E.U8 desc[UR36][R10.64+0x9], R2 ;  /* 0x000009020a00e986 */ /* 0x0001e8000c101124 */
[----:B0-----:R-:W3:Y:S01]  /*133f0*/  LDL.LU R2, [R1+0x24] ;  /* 0x0000240001027983 */ /* 0x001ee20000300800 */
[C---:B------:R-:W-:Y:S02]  /*13400*/  ISETP.LT.OR P3, PT, R0.reuse, 0x11, !P0 ;  /* 0x000000110000780c */ /* 0x040fe40004761670 */
[----:B------:R-:W-:-:S11]  /*13410*/  ISETP.LT.OR P4, PT, R0, 0x12, !P0 ;  /* 0x000000120000780c */ /* 0x000fd60004781670 */
[----:B-----5:R-:W-:-:S05]  /*13420*/  @!P3 IMAD R3, R3, R17, RZ ;  /* 0x000000110303b224 */ /* 0x020fca00078e02ff */
[----:B------:R0:W-:Y:S04]  /*13430*/  @!P3 STG.E.U8 desc[UR36][R4.64+0x10], R3 ;  /* 0x000010030400b986 */ /* 0x0001e8000c101124 */
[----:B0-----:R-:W5:Y:S01]  /*13440*/  LDL.LU R3, [R1+0x2c] ;  /* 0x00002c0001037983 */ /* 0x001f620000300800 */
[----:B---3--:R-:W-:-:S05]  /*13450*/  @!P4 IMAD R2, R2, R17, RZ ;  /* 0x000000110202c224 */ /* 0x008fca00078e02ff */
[----:B------:R0:W-:Y:S04]  /*13460*/  @!P4 STG.E.U8 desc[UR36][R4.64+0x11], R2 ;  /* 0x000011020400c986 */ /* 0x0001e8000c101124 */
[----:B0-----:R-:W3:Y:S01]  /*13470*/  LDL.LU R2, [R1+0x30] ;  /* 0x0000300001027983 */ /* 0x001ee20000300800 */
[C---:B------:R-:W-:Y:S02]  /*13480*/  ISETP.LT.OR P1, PT, R0.reuse, 0x11, !P2 ;  /* 0x000000110000780c */ /* 0x040fe40005721670 */
[C---:B------:R-:W-:Y:S02]  /*13490*/  ISETP.LT.OR P5, PT, R0.reuse, 0x12, !P2 ;  /* 0x000000120000780c */ /* 0x040fe400057a1670 */
[----:B------:R-:W-:-:S09]  /*134a0*/  ISETP.LT.OR P6, PT, R0, 0x19, !P0 ;  /* 0x000000190000780c */ /* 0x000fd200047c1670 */
        /* <DEDUP_REMOVED lines=38> */
[----:B------:R-:W-:-:S13]  /*13710*/  ISETP.LT.OR P6, PT, R0, 0x2a, !P0 ;  /* 0x0000002a0000780c */ /* 0x000fda00047c1670 */
[----:B-----5:R-:W-:-:S05]  /*13720*/  @!P6 IMAD R3, R3, R17, RZ ;  /* 0x000000110303e224 */ /* 0x020fca00078e02ff */
[----:B------:R-:W-:Y:S01]  /*13730*/  @!P6 STG.E.U8 desc[UR36][R4.64+0x29], R3 ;  /* 0x000029030400e986 */ /* 0x000fe2000c101124 */
[----:B---3--:R-:W-:-:S05]  /*13740*/  @!P5 IMAD R2, R2, R17, RZ ;  /* 0x000000110202d224 */ /* 0x008fca00078e02ff */
[----:B------:R0:W-:Y:S04]  /*13750*/  @!P5 STG.E.U8 desc[UR36][R4.64+0x28], R2 ;  /* 0x000028020400d986 */ /* 0x0001e8000c101124 */
[----:B0-----:R-:W3:Y:S04]  /*13760*/  LDL.LU R2, [R1+0x58] ;  /* 0x0000580001027983 */ /* 0x001ee80000300800 */
[----:B------:R-:W5:Y:S01]  /*13770*/  LDL.LU R3, [R1+0x5c] ;  /* 0x00005c0001037983 */ /* 0x000f620000300800 */
[C---:B------:R-:W-:Y:S02]  /*13780*/  ISETP.LT.OR P1, PT, R0.reuse, 0x29, !P2 ;  /* 0x000000290000780c */ /* 0x040fe40005721670 */
[----:B------:R-:W-:-:S11]  /*13790*/  ISETP.LT.OR P3, PT, R0, 0x2a, !P2 ;  /* 0x0000002a0000780c */ /* 0x000fd60005761670 */
[----:B---3--:R-:W-:-:S05]  /*137a0*/  @!P1 IMAD R2, R2, R17, RZ ;  /* 0x0000001102029224 */ /* 0x008fca00078e02ff */
[----:B------:R0:W-:Y:S04]  /*137b0*/  @!P1 STG.E.U8 desc[UR36][R10.64+0x28], R2 ;  /* 0x000028020a009986 */ /* 0x0001e8000c101124 */
[----:B0-----:R-:W3:Y:S01]  /*137c0*/  LDL.LU R2, [R1+0x60] ;  /* 0x0000600001027983 */ /* 0x001ee20000300800 */
[----:B-----5:R-:W-:-:S05]  /*137d0*/  @!P3 IMAD R3, R3, R17, RZ ;  /* 0x000000110303b224 */ /* 0x020fca00078e02ff */
[----:B------:R0:W-:Y:S04]  /*137e0*/  @!P3 STG.E.U8 desc[UR36][R10.64+0x29], R3 ;  /* 0x000029030a00b986 */ /* 0x0001e8000c101124 */
[----:B0-----:R-:W5:Y:S01]  /*137f0*/  LDL.LU R3, [R1+0x68] ;  /* 0x0000680001037983 */ /* 0x001f620000300800 */
[C---:B------:R-:W-:Y:S02]  /*13800*/  ISETP.LT.OR P4, PT, R0.reuse, 0x31, !P0 ;  /* 0x000000310000780c */ /* 0x040fe40004781670 */
[C---:B------:R-:W-:Y:S02]  /*13810*/  ISETP.LT.OR P5, PT, R0.reuse, 0x32, !P0 ;  /* 0x000000320000780c */ /* 0x040fe400047a1670 */
[----:B------:R-:W-:-:S11]  /*13820*/  ISETP.LT.OR P6, PT, R0, 0x31, !P2 ;  /* 0x000000310000780c */ /* 0x000fd600057c1670 */
[----:B----4-:R-:W-:-:S05]  /*13830*/  @!P5 IMAD R12, R12, R17, RZ ;  /* 0x000000110c0cd224 */ /* 0x010fca00078e02ff */
[----:B------:R-:W-:Y:S01]  /*13840*/  @!P5 STG.E.U8 desc[UR36][R4.64+0x31], R12 ;  /* 0x0000310c0400d986 */ /* 0x000fe2000c101124 */
[----:B---3--:R-:W-:-:S05]  /*13850*/  @!P4 IMAD R2, R2, R17, RZ ;  /* 0x000000110202c224 */ /* 0x008fca00078e02ff */
[----:B------:R0:W-:Y:S04]  /*13860*/  @!P4 STG.E.U8 desc[UR36][R4.64+0x30], R2 ;  /* 0x000030020400c986 */ /* 0x0001e8000c101124 */
[----:B0-----:R-:W3:Y:S01]  /*13870*/  LDL.LU R2, [R1+0x6c] ;  /* 0x00006c0001027983 */ /* 0x001ee20000300800 */
[----:B-----5:R-:W-:-:S03]  /*13880*/  @!P6 IMAD R3, R3, R17, RZ ;  /* 0x000000110303e224 */ /* 0x020fc600078e02ff */
[----:B------:R-:W4:Y:S04]  /*13890*/  LDL.LU R12, [R1+0x78] ;  /* 0x00007800010c7983 */ /* 0x000f280000300800 */
[----:B------:R0:W-:Y:S04]  /*138a0*/  @!P6 STG.E.U8 desc[UR36][R10.64+0x30], R3 ;  /* 0x000030030a00e986 */ /* 0x0001e8000c101124 */
[----:B0-----:R-:W5:Y:S01]  /*138b0*/  LDL.LU R3, [R1+0x70] ;  /* 0x0000700001037983 */ /* 0x001f620000300800 */
        /* <DEDUP_REMOVED lines=11> */
[-C--:B----4-:R-:W-:Y:S02]  /*13970*/  @!P5 IMAD R12, R12, R17.reuse, RZ ;  /* 0x000000110c0cd224 */ /* 0x090fe400078e02ff */
[----:B---3--:R-:W-:-:S05]  /*13980*/  @!P4 IMAD R2, R2, R17, RZ ;  /* 0x000000110202c224 */ /* 0x008fca00078e02ff */
[----:B------:R0:W-:Y:S04]  /*13990*/  @!P4 STG.E.U8 desc[UR36][R4.64+0x39], R2 ;  /* 0x000039020400c986 */ /* 0x0001e8000c101124 */
[----:B0-----:R-:W3:Y:S01]  /*139a0*/  LDL.LU R2, [R1+0x80] ;  /* 0x0000800001027983 */ /* 0x001ee20000300800 */
[----:B-----5:R-:W-:-:S03]  /*139b0*/  @!P6 IMAD R3, R3, R17, RZ ;  /* 0x000000110303e224 */ /* 0x020fc600078e02ff */
[----:B------:R0:W-:Y:S04]  /*139c0*/  @!P5 STG.E.U8 desc[UR36][R10.64+0x38], R12 ;  /* 0x0000380c0a00d986 */ /* 0x0001e8000c101124 */
[----:B------:R1:W-:Y:S04]  /*139d0*/  @!P6 STG.E.U8 desc[UR36][R10.64+0x39], R3 ;  /* 0x000039030a00e986 */ /* 0x0003e8000c101124 */
[----:B0-----:R-:W4:Y:S04]  /*139e0*/  LDL.LU R12, [R1+0xa0] ;  /* 0x0000a000010c7983 */ /* 0x001f280000300800 */
[----:B-1----:R-:W5:Y:S01]  /*139f0*/  LDL.LU R3, [R1+0x84] ;  /* 0x0000840001037983 */ /* 0x002f620000300800 */
[----:B------:R-:W-:-:S02]  /*13a00*/  ISETP.LT.OR P1, PT, R0, 0x41, !P0 ;  /* 0x000000410000780c */ /* 0x000fc40004721670 */
        /* <DEDUP_REMOVED lines=9> */
[C---:B------:R-:W-:Y:S02]  /*13aa0*/  ISETP.LT.OR P6, PT, R0.reuse, 0x49, !P0 ;  /* 0x000000490000780c */ /* 0x040fe400047c1670 */
[----:B------:R-:W-:-:S02]  /*13ab0*/  ISETP.LT.OR P1, PT, R0, 0x4a, !P0 ;  /* 0x0000004a0000780c */ /* 0x000fc40004721670 */
[----:B------:R-:W-:-:S07]  /*13ac0*/  ISETP.LT.OR P3, PT, R0, 0x49, !P2 ;  /* 0x000000490000780c */ /* 0x000fce0005761670 */
[-C--:B------:R-:W-:Y:S02]  /*13ad0*/  @!P5 IMAD R13, R13, R17.reuse, RZ ;  /* 0x000000110d0dd224 */ /* 0x080fe400078e02ff */
[-C--:B------:R-:W-:Y:S02]  /*13ae0*/  @!P6 IMAD R15, R15, R17.reuse, RZ ;  /* 0x000000110f0fe224 */ /* 0x080fe400078e02ff */
[----:B------:R-:W-:Y:S01]  /*13af0*/  @!P1 IMAD R21, R21, R17, RZ ;  /* 0x0000001115159224 */ /* 0x000fe200078e02ff */
[----:B------:R4:W-:Y:S01]  /*13b00*/  @!P5 STG.E.U8 desc[UR36][R10.64+0x41], R13 ;  /* 0x0000410d0a00d986 */ /* 0x0009e2000c101124 */
[----:B------:R-:W-:-:S13]  /*13b10*/  ISETP.LT.OR P5, PT, R0, 0x51, !P0 ;  /* 0x000000510000780c */ /* 0x000fda00047a1670 */
[-C--:B----4-:R-:W-:Y:S02]  /*13b20*/  @!P5 IMAD R13, R12, R17.reuse, RZ ;  /* 0x000000110c0dd224 */ /* 0x090fe400078e02ff */
[----:B---3--:R-:W-:-:S05]  /*13b30*/  @!P4 IMAD R2, R2, R17, RZ ;  /* 0x000000110202c224 */ /* 0x008fca00078e02ff */
[----:B------:R-:W-:Y:S01]  /*13b40*/  @!P4 STG.E.U8 desc[UR36][R10.64+0x40], R2 ;  /* 0x000040020a00c986 */ /* 0x000fe2000c101124 */
[----:B------:R-:W-:-:S03]  /*13b50*/  ISETP.LT.OR P4, PT, R0, 0x4a, !P2 ;  /* 0x0000004a0000780c */ /* 0x000fc60005781670 */
[----:B------:R0:W-:Y:S01]  /*13b60*/  @!P6 STG.E.U8 desc[UR36][R4.64+0x48], R15 ;  /* 0x0000480f0400e986 */ /* 0x0001e2000c101124 */
[----:B------:R-:W-:-:S03]  /*13b70*/  ISETP.LT.OR P6, PT, R0, 0x52, !P0 ;  /* 0x000000520000780c */ /* 0x000fc600047c1670 */
[----:B------:R-:W-:Y:S01]  /*13b80*/  @!P1 STG.E.U8 desc[UR36][R4.64+0x49], R21 ;  /* 0x0000491504009986 */ /* 0x000fe2000c101124 */
[----:B------:R-:W-:-:S05]  /*13b90*/  ISETP.LT.OR P1, PT, R0, 0x51, !P2 ;  /* 0x000000510000780c */ /* 0x000fca0005721670 */
[-C--:B------:R-:W-:Y:S02]  /*13ba0*/  @!P4 IMAD R23, R23, R17.reuse, RZ ;  /* 0x000000111717c224 */ /* 0x080fe400078e02ff */
[-C--:B-----5:R-:W-:Y:S02]  /*13bb0*/  @!P3 IMAD R3, R3, R17.reuse, RZ ;  /* 0x000000110303b224 */ /* 0x0a0fe400078e02ff */
[-C--:B0-----:R-:W-:Y:S01]  /*13bc0*/  @!P6 IMAD R15, R235, R17.reuse, RZ ;  /* 0x00000011eb0fe224 */ /* 0x081fe200078e02ff */
[----:B------:R-:W-:Y:S03]  /*13bd0*/  @!P4 STG.E.U8 desc[UR36][R10.64+0x49], R23 ;  /* 0x000049170a00c986 */ /* 0x000fe6000c101124 */
[----:B------:R-:W-:Y:S01]  /*13be0*/  @!P1 IMAD R153, R153, R17, RZ ;  /* 0x0000001199999224 */ /* 0x000fe200078e02ff */
[----:B------:R0:W-:Y:S01]  /*13bf0*/  @!P3 STG.E.U8 desc[UR36][R10.64+0x48], R3 ;  /* 0x000048030a00b986 */ /* 0x0001e2000c101124 */
[----:B------:R-:W-:-:S02]  /*13c00*/  ISETP.LT.OR P3, PT, R0, 0x52, !P2 ;  /* 0x000000520000780c */ /* 0x000fc40005761670 */
[C---:B------:R-:W-:Y:S01]  /*13c10*/  ISETP.LT.OR P4, PT, R0.reuse, 0x59, !P0 ;  /* 0x000000590000780c */ /* 0x040fe20004781670 */
[----:B------:R1:W-:Y:S01]  /*13c20*/  @!P5 STG.E.U8 desc[UR36][R4.64+0x50], R13 ;  /* 0x0000500d0400d986 */ /* 0x0003e2000c101124 */
[----:B------:R-:W-:-:S03]  /*13c30*/  ISETP.LT.OR P5, PT, R0, 0x5a, !P0 ;  /* 0x0000005a0000780c */ /* 0x000fc600047a1670 */
[----:B------:R3:W-:Y:S01]  /*13c40*/  @!P6 STG.E.U8 desc[UR36][R4.64+0x51], R15 ;  /* 0x0000510f0400e986 */ /* 0x0007e2000c101124 */
[----:B------:R-:W-:-:S03]  /*13c50*/  ISETP.LT.OR P6, PT, R0, 0x59, !P2 ;  /* 0x000000590000780c */ /* 0x000fc600057c1670 */
[----:B------:R-:W-:Y:S01]  /*13c60*/  @!P1 STG.E.U8 desc[UR36][R10.64+0x50], R153 ;  /* 0x000050990a009986 */ /* 0x000fe2000c101124 */
[----:B------:R-:W-:Y:S01]  /*13c70*/  ISETP.LT.OR P1, PT, R0, 0x5a, !P2 ;  /* 0x0000005a0000780c */ /* 0x000fe20005721670 */
[-C--:B0-----:R-:W-:Y:S02]  /*13c80*/  @!P3 IMAD R3, R234, R17.reuse, RZ ;  /* 0x00000011ea03b224 */ /* 0x081fe400078e02ff */
[-C--:B------:R-:W-:Y:S02]  /*13c90*/  @!P4 IMAD R21, R233, R17.reuse, RZ ;  /* 0x00000011e915c224 */ /* 0x080fe400078e02ff */
[-C--:B-1----:R-:W-:Y:S01]  /*13ca0*/  @!P5 IMAD R13, R232, R17.reuse, RZ ;  /* 0x00000011e80dd224 */ /* 0x082fe200078e02ff */
[----:B------:R0:W-:Y:S03]  /*13cb0*/  @!P3 STG.E.U8 desc[UR36][R10.64+0x51], R3 ;  /* 0x000051030a00b986 */ /* 0x0001e6000c101124 */
[----:B---3--:R-:W-:Y:S01]  /*13cc0*/  @!P6 IMAD R15, R231, R17, RZ ;  /* 0x00000011e70fe224 */ /* 0x008fe200078e02ff */
[----:B------:R1:W-:Y:S01]  /*13cd0*/  @!P4 STG.E.U8 desc[UR36][R4.64+0x58], R21 ;  /* 0x000058150400c986 */ /* 0x0003e2000c101124 */
[----:B------:R-:W-:-:S02]  /*13ce0*/  ISETP.LT.OR P3, PT, R0, 0x61, !P0 ;  /* 0x000000610000780c */ /* 0x000fc40004761670 */
[----:B------:R-:W-:Y:S01]  /*13cf0*/  @!P1 IMAD R23, R230, R17, RZ ;  /* 0x00000011e6179224 */ /* 0x000fe200078e02ff */
        /* <DEDUP_REMOVED lines=8> */
[-C--:B-1----:R-:W-:Y:S02]  /*13d80*/  @!P4 IMAD R21, R228, R17.reuse, RZ ;  /* 0x00000011e415c224 */ /* 0x082fe400078e02ff */
[-C--:B---3--:R-:W-:Y:S01]  /*13d90*/  @!P5 IMAD R13, R227, R17.reuse, RZ ;  /* 0x00000011e30dd224 */ /* 0x088fe200078e02ff */
[----:B------:R0:W-:Y:S03]  /*13da0*/  @!P3 STG.E.U8 desc[UR36][R4.64+0x60], R3 ;  /* 0x000060030400b986 */ /* 0x0001e6000c101124 */
[----:B----4-:R-:W-:Y:S01]  /*13db0*/  @!P6 IMAD R15, R226, R17, RZ ;  /* 0x00000011e20fe224 */ /* 0x010fe200078e02ff */
        /* <DEDUP_REMOVED lines=134> */
[-C--:B----4-:R-:W-:Y:S01]  /*14620*/  @!P6 IMAD R15, R181, R17.reuse, RZ ;  /* 0x00000011b50fe224 */ /* 0x090fe200078e02ff */
[----:B------:R1:W-:Y:S03]  /*14630*/  @!P4 STG.E.U8 desc[UR36][R10.64+0xb8], R21 ;  /* 0x0000b8150a00c986 */ /* 0x0003e6000c101124 */
[----:B------:R-:W-:Y:S01]  /*14640*/  @!P1 IMAD R23, R180, R17, RZ ;  /* 0x00000011b4179224 */ /* 0x000fe200078e02ff */
[C---:B------:R-:W-:Y:S01]  /*14650*/  ISETP.LT.OR P3, PT, R0.reuse, 0xc1, !P2 ;  /* 0x000000c10000780c */ /* 0x040fe20005761670 */
[----:B------:R3:W-:Y:S01]  /*14660*/  @!P5 STG.E.U8 desc[UR36][R10.64+0xb9], R13 ;  /* 0x0000b90d0a00d986 */ /* 0x0007e2000c101124 */
[----:B------:R-:W-:-:S02]  /*14670*/  ISETP.LT.OR P4, PT, R0, 0xc2, !P2 ;  /* 0x000000c20000780c */ /* 0x000fc40005781670 */
[C---:B------:R-:W-:Y:S01]  /*14680*/  ISETP.LT.OR P5, PT, R0.reuse, 0xc9, !P0 ;  /* 0x000000c90000780c */ /* 0x040fe200047a1670 */
[----:B------:R4:W-:Y:S01]  /*14690*/  @!P6 STG.E.U8 desc[UR36][R4.64+0xc0], R15 ;  /* 0x0000c00f0400e986 */ /* 0x0009e2000c101124 */
[----:B------:R-:W-:-:S03]  /*146a0*/  ISETP.LT.OR P6, PT, R0, 0xca, !P0 ;  /* 0x000000ca0000780c */ /* 0x000fc600047c1670 */
[----:B------:R-:W-:Y:S01]  /*146b0*/  @!P1 STG.E.U8 desc[UR36][R4.64+0xc1], R23 ;  /* 0x0000c11704009986 */ /* 0x000fe2000c101124 */
[----:B------:R-:W-:-:S03]  /*146c0*/  ISETP.LT.OR P1, PT, R0, 0xc9, !P2 ;  /* 0x000000c90000780c */ /* 0x000fc60005721670 */
[-C--:B0-----:R-:W-:Y:S02]  /*146d0*/  @!P3 IMAD R3, R179, R17.reuse, RZ ;  /* 0x00000011b303b224 */ /* 0x081fe400078e02ff */
[-C--:B-1----:R-:W-:Y:S02]  /*146e0*/  @!P4 IMAD R21, R178, R17.reuse, RZ ;  /* 0x00000011b215c224 */ /* 0x082fe400078e02ff */
[-C--:B---3--:R-:W-:Y:S02]  /*146f0*/  @!P5 IMAD R13, R177, R17.reuse, RZ ;  /* 0x00000011b10dd224 */ /* 0x088fe400078e02ff */
[-C--:B----4-:R-:W-:Y:S01]  /*14700*/  @!P6 IMAD R15, R176, R17.reuse, RZ ;  /* 0x00000011b00fe224 */ /* 0x090fe200078e02ff */
[----:B------:R0:W-:Y:S03]  /*14710*/  @!P3 STG.E.U8 desc[UR36][R10.64+0xc0], R3 ;  /* 0x0000c0030a00b986 */ /* 0x0001e6000c101124 */
        /* <DEDUP_REMOVED lines=36> */
[----:B------:R4:W-:Y:S04]  /*14960*/  @!P6 STG.E.U8 desc[UR36][R10.64+0xd9], R15 ;  /* 0x0000d90f0a00e986 */ /* 0x0009e8000c101124 */
[----:B------:R-:W-:Y:S01]  /*14970*/  @!P1 STG.E.U8 desc[UR36][R4.64+0xe0], R153 ;  /* 0x0000e09904009986 */ /* 0x000fe2000c101124 */
[C---:B------:R-:W-:Y:S02]  /*14980*/  ISETP.LT.OR P1, PT, R0.reuse, 0xea, !P0 ;  /* 0x000000ea0000780c */ /* 0x040fe40004721670 */
[----:B------:R-:W-:Y:S01]  /*14990*/  ISETP.LT.OR P6, PT, R0, 0xe9, !P0 ;  /* 0x000000e90000780c */ /* 0x000fe200047c1670 */
[-C--:B0-----:R-:W-:Y:S02]  /*149a0*/  @!P3 IMAD R3, R164, R17.reuse, RZ ;  /* 0x00000011a403b224 */ /* 0x081fe400078e02ff */
[----:B-1----:R-:W-:-:S02]  /*149b0*/  @!P4 IMAD R21, R163, R17, RZ ;  /* 0x00000011a315c224 */ /* 0x002fc400078e02ff */
[----:B---3--:R-:W-:Y:S01]  /*149c0*/  @!P5 IMAD R13, R162, R17, RZ ;  /* 0x00000011a20dd224 */ /* 0x008fe200078e02ff */
[----:B------:R0:W-:Y:S01]  /*149d0*/  @!P3 STG.E.U8 desc[UR36][R4.64+0xe1], R3 ;  /* 0x0000e1030400b986 */ /* 0x0001e2000c101124 */
[----:B------:R-:W-:-:S04]  /*149e0*/  ISETP.LT.OR P3, PT, R0, 0xe9, !P2 ;  /* 0x000000e90000780c */ /* 0x000fc80005761670 */
[-C--:B------:R-:W-:Y:S01]  /*149f0*/  @!P1 IMAD R23, R160, R17.reuse, RZ ;  /* 0x00000011a0179224 */ /* 0x080fe200078e02ff */
[----:B------:R2:W-:Y:S01]  /*14a00*/  @!P4 STG.E.U8 desc[UR36][R10.64+0xe0], R21 ;  /* 0x0000e0150a00c986 */ /* 0x0005e2000c101124 */
[----:B----4-:R-:W-:Y:S01]  /*14a10*/  @!P6 IMAD R15, R161, R17, RZ ;  /* 0x00000011a10fe224 */ /* 0x010fe200078e02ff */
[C---:B------:R-:W-:Y:S02]  /*14a20*/  ISETP.LT.OR P4, PT, R0.reuse, 0xea, !P2 ;  /* 0x000000ea0000780c */ /* 0x040fe40005781670 */
[----:B------:R1:W-:Y:S01]  /*14a30*/  @!P5 STG.E.U8 desc[UR36][R10.64+0xe1], R13 ;  /* 0x0000e10d0a00d986 */ /* 0x0003e2000c101124 */
[----:B------:R-:W-:-:S03]  /*14a40*/  ISETP.LT.OR P5, PT, R0, 0xf1, !P0 ;  /* 0x000000f10000780c */ /* 0x000fc600047a1670 */
[----:B------:R-:W-:Y:S01]  /*14a50*/  @!P1 STG.E.U8 desc[UR36][R4.64+0xe9], R23 ;  /* 0x0000e91704009986 */ /* 0x000fe2000c101124 */
[----:B------:R-:W-:-:S03]  /*14a60*/  ISETP.LT.OR P1, PT, R0, 0xf2, !P0 ;  /* 0x000000f20000780c */ /* 0x000fc60004721670 */
[----:B------:R3:W-:Y:S01]  /*14a70*/  @!P6 STG.E.U8 desc[UR36][R4.64+0xe8], R15 ;  /* 0x0000e80f0400e986 */ /* 0x0007e2000c101124 */
[----:B------:R-:W-:Y:S01]  /*14a80*/  ISETP.LT.OR P6, PT, R0, 0xf1, !P2 ;  /* 0x000000f10000780c */ /* 0x000fe200057c1670 */
[-C--:B0-----:R-:W-:Y:S02]  /*14a90*/  @!P3 IMAD R3, R159, R17.reuse, RZ ;  /* 0x000000119f03b224 */ /* 0x081fe400078e02ff */
[-C--:B--2---:R-:W-:Y:S02]  /*14aa0*/  @!P4 IMAD R21, R158, R17.reuse, RZ ;  /* 0x000000119e15c224 */ /* 0x084fe400078e02ff */
[-C--:B-1----:R-:W-:Y:S01]  /*14ab0*/  @!P5 IMAD R13, R157, R17.reuse, RZ ;  /* 0x000000119d0dd224 */ /* 0x082fe200078e02ff */
[----:B------:R0:W-:Y:S01]  /*14ac0*/  @!P3 STG.E.U8 desc[UR36][R10.64+0xe8], R3 ;  /* 0x0000e8030a00b986 */ /* 0x0001e2000c101124 */
[----:B------:R-:W-:Y:S02]  /*14ad0*/  ISETP.LT.OR P3, PT, R0, 0xf2, !P2 ;  /* 0x000000f20000780c */ /* 0x000fe40005761670 */
[-C--:B---3--:R-:W-:Y:S01]  /*14ae0*/  @!P1 IMAD R15, R156, R17.reuse, RZ ;  /* 0x000000119c0f9224 */ /* 0x088fe200078e02ff */
[----:B------:R1:W-:Y:S03]  /*14af0*/  @!P4 STG.E.U8 desc[UR36][R10.64+0xe9], R21 ;  /* 0x0000e9150a00c986 */ /* 0x0003e6000c101124 */
[----:B------:R-:W-:Y:S01]  /*14b00*/  @!P6 IMAD R23, R155, R17, RZ ;  /* 0x000000119b17e224 */ /* 0x000fe200078e02ff */
[C---:B------:R-:W-:Y:S01]  /*14b10*/  ISETP.LT.OR P4, PT, R0.reuse, 0xf9, !P0 ;  /* 0x000000f90000780c */ /* 0x040fe20004781670 */
[----:B------:R-:W-:Y:S01]  /*14b20*/  @!P1 STG.E.U8 desc[UR36][R4.64+0xf1], R15 ;  /* 0x0000f10f04009986 */ /* 0x000fe2000c101124 */
[----:B------:R-:W-:-:S02]  /*14b30*/  ISETP.LT.OR P0, PT, R0, 0xfa, !P0 ;  /* 0x000000fa0000780c */ /* 0x000fc40004701670 */
[C---:B------:R-:W-:Y:S01]  /*14b40*/  ISETP.GE.AND P1, PT, R19.reuse, 0x81, PT ;  /* 0x000000811300780c */ /* 0x040fe20003f26270 */
[----:B------:R2:W-:Y:S01]  /*14b50*/  @!P5 STG.E.U8 desc[UR36][R4.64+0xf0], R13 ;  /* 0x0000f00d0400d986 */ /* 0x0005e2000c101124 */
[C---:B------:R-:W-:Y:S02]  /*14b60*/  ISETP.LT.OR P5, PT, R0.reuse, 0xf9, !P2 ;  /* 0x000000f90000780c */ /* 0x040fe400057a1670 */
[C---:B------:R-:W-:Y:S01]  /*14b70*/  ISETP.LT.OR P2, PT, R0.reuse, 0xfa, !P2 ;  /* 0x000000fa0000780c */ /* 0x040fe20005741670 */
[----:B------:R-:W-:Y:S01]  /*14b80*/  @!P6 STG.E.U8 desc[UR36][R10.64+0xf0], R23 ;  /* 0x0000f0170a00e986 */ /* 0x000fe2000c101124 */
[----:B------:R-:W-:Y:S01]  /*14b90*/  ISETP.LT.OR P6, PT, R0, 0x1, !P1 ;  /* 0x000000010000780c */ /* 0x000fe20004fc1670 */
[-C--:B0-----:R-:W-:Y:S02]  /*14ba0*/  @!P3 IMAD R3, R154, R17.reuse, RZ ;  /* 0x000000119a03b224 */ /* 0x081fe400078e02ff */
[-C--:B-1----:R-:W-:Y:S02]  /*14bb0*/  @!P4 IMAD R21, R152, R17.reuse, RZ ;  /* 0x000000119815c224 */ /* 0x082fe400078e02ff */
[----:B------:R-:W-:Y:S01]  /*14bc0*/  @!P0 IMAD R153, R22, R17, RZ ;  /* 0x0000001116998224 */ /* 0x000fe200078e02ff */
[----:B------:R0:W-:Y:S01]  /*14bd0*/  @!P3 STG.E.U8 desc[UR36][R10.64+0xf1], R3 ;  /* 0x0000f1030a00b986 */ /* 0x0001e2000c101124 */
[----:B------:R-:W-:-:S02]  /*14be0*/  ISETP.GE.AND P3, PT, R19, 0x89, PT ;  /* 0x000000891300780c */ /* 0x000fc40003f66270 */
[-C--:B--2---:R-:W-:Y:S02]  /*14bf0*/  @!P5 IMAD R13, R20, R17.reuse, RZ ;  /* 0x00000011140dd224 */ /* 0x084fe400078e02ff */
[-C--:B------:R-:W-:Y:S01]  /*14c00*/  @!P2 IMAD R15, R14, R17.reuse, RZ ;  /* 0x000000110e0fa224 */ /* 0x080fe200078e02ff */
[----:B------:R-:W-:Y:S01]  /*14c10*/  @!P0 STG.E.U8 desc[UR36][R4.64+0xf9], R153 ;  /* 0x0000f99904008986 */ /* 0x000fe2000c101124 */
[----:B------:R-:W-:Y:S01]  /*14c20*/  @!P6 IMAD R19, R24, R17, RZ ;  /* 0x000000111813e224 */ /* 0x000fe200078e02ff */
[C---:B------:R-:W-:Y:S02]  /*14c30*/  ISETP.LT.OR P0, PT, R0.reuse, 0x2, !P1 ;  /* 0x000000020000780c */ /* 0x040fe40004f01670 */
[----:B------:R1:W-:Y:S01]  /*14c40*/  @!P4 STG.E.U8 desc[UR36][R4.64+0xf8], R21 ;  /* 0x0000f8150400c986 */ /* 0x0003e2000c101124 */
[----:B------:R-:W-:-:S03]  /*14c50*/  ISETP.LT.OR P4, PT, R0, 0x1, !P3 ;  /* 0x000000010000780c */ /* 0x000fc60005f81670 */
[----:B------:R-:W-:Y:S01]  /*14c60*/  @!P5 STG.E.U8 desc[UR36][R10.64+0xf8], R13 ;  /* 0x0000f80d0a00d986 */ /* 0x000fe2000c101124 */
[----:B------:R-:W-:-:S03]  /*14c70*/  ISETP.LT.OR P5, PT, R0, 0x2, !P3 ;  /* 0x000000020000780c */ /* 0x000fc60005fa1670 */
[----:B------:R-:W-:Y:S01]  /*14c80*/  @!P2 STG.E.U8 desc[UR36][R10.64+0xf9], R15 ;  /* 0x0000f90f0a00a986 */ /* 0x000fe2000c101124 */
[----:B------:R-:W-:-:S03]  /*14c90*/  ISETP.LT.OR P2, PT, R0, 0x9, !P1 ;  /* 0x000000090000780c */ /* 0x000fc60004f41670 */
[----:B------:R-:W-:Y:S01]  /*14ca0*/  @!P6 STG.E.U8 desc[UR36][R6.64], R19 ;  /* 0x000000130600e986 */ /* 0x000fe2000c101124 */
[----:B------:R-:W-:Y:S01]  /*14cb0*/  ISETP.LT.OR P6, PT, R0, 0xa, !P1 ;  /* 0x0000000a0000780c */ /* 0x000fe20004fc1670 */
[-C--:B------:R-:W-:Y:S02]  /*14cc0*/  @!P0 IMAD R25, R25, R17.reuse, RZ ;  /* 0x0000001119198224 */ /* 0x080fe400078e02ff */
[-C--:B0-----:R-:W-:Y:S02]  /*14cd0*/  @!P4 IMAD R3, R26, R17.reuse, RZ ;  /* 0x000000111a03c224 */ /* 0x081fe400078e02ff */
[-C--:B------:R-:W-:Y:S01]  /*14ce0*/  @!P5 IMAD R27, R27, R17.reuse, RZ ;  /* 0x000000111b1bd224 */ /* 0x080fe200078e02ff */
[----:B------:R-:W-:Y:S03]  /*14cf0*/  @!P0 STG.E.U8 desc[UR36][R6.64+0x1], R25 ;  /* 0x0000011906008986 */ /* 0x000fe6000c101124 */
[----:B-1----:R-:W-:Y:S01]  /*14d00*/  @!P2 IMAD R5, R28, R17, RZ ;  /* 0x000000111c05a224 */ /* 0x002fe200078e02ff */
[----:B------:R0:W-:Y:S01]  /*14d10*/  @!P4 STG.E.U8 desc[UR36][R8.64], R3 ;  /* 0x000000030800c986 */ /* 0x0001e2000c101124 */
[----:B------:R-:W-:-:S02]  /*14d20*/  ISETP.LT.OR P0, PT, R0, 0xa, !P3 ;  /* 0x0000000a0000780c */ /* 0x000fc40005f01670 */
[----:B------:R-:W-:Y:S01]  /*14d30*/  @!P6 IMAD R29, R29, R17, RZ ;  /* 0x000000111d1de224 */ /* 0x000fe200078e02ff */
[C---:B------:R-:W-:Y:S01]  /*14d40*/  ISETP.LT.OR P4, PT, R0.reuse, 0x9, !P3 ;  /* 0x000000090000780c */ /* 0x040fe20005f81670 */
[----:B------:R-:W-:Y:S01]  /*14d50*/  @!P5 STG.E.U8 desc[UR36][R8.64+0x1], R27 ;  /* 0x0000011b0800d986 */ /* 0x000fe2000c101124 */
[----:B------:R-:W-:-:S03]  /*14d60*/  ISETP.LT.OR P5, PT, R0, 0x11, !P1 ;  /* 0x000000110000780c */ /* 0x000fc60004fa1670 */
[----:B------:R1:W-:Y:S01]  /*14d70*/  @!P2 STG.E.U8 desc[UR36][R6.64+0x8], R5 ;  /* 0x000008050600a986 */ /* 0x0003e2000c101124 */
[----:B------:R-:W-:-:S03]  /*14d80*/  ISETP.LT.OR P2, PT, R0, 0x12, !P1 ;  /* 0x000000120000780c */ /* 0x000fc60004f41670 */
[----:B------:R-:W-:Y:S01]  /*14d90*/  @!P6 STG.E.U8 desc[UR36][R6.64+0x9], R29 ;  /* 0x0000091d0600e986 */ /* 0x000fe2000c101124 */
[----:B------:R-:W-:Y:S01]  /*14da0*/  ISETP.LT.OR P6, PT, R0, 0x11, !P3 ;  /* 0x000000110000780c */ /* 0x000fe20005fc1670 */
[-C--:B------:R-:W-:Y:S02]  /*14db0*/  @!P0 IMAD R31, R31, R17.reuse, RZ ;  /* 0x000000111f1f8224 */ /* 0x080fe400078e02ff */
[-C--:B0-----:R-:W-:Y:S02]  /*14dc0*/  @!P4 IMAD R3, R30, R17.reuse, RZ ;  /* 0x000000111e03c224 */ /* 0x081fe400078e02ff */
[-C--:B------:R-:W-:Y:S01]  /*14dd0*/  @!P5 IMAD R11, R32, R17.reuse, RZ ;  /* 0x00000011200bd224 */ /* 0x080fe200078e02ff */
[----:B------:R-:W-:Y:S03]  /*14de0*/  @!P0 STG.E.U8 desc[UR36][R8.64+0x9], R31 ;  /* 0x0000091f08008986 */ /* 0x000fe6000c101124 */
[----:B------:R-:W-:Y:S01]  /*14df0*/  @!P2 IMAD R33, R33, R17, RZ ;  /* 0x000000112121a224 */ /* 0x000fe200078e02ff */
[----:B------:R0:W-:Y:S01]  /*14e00*/  @!P4 STG.E.U8 desc[UR36][R8.64+0x8], R3 ;  /* 0x000008030800c986 */ /* 0x0001e2000c101124 */
[----:B------:R-:W-:-:S02]  /*14e10*/  ISETP.LT.OR P0, PT, R0, 0x12, !P3 ;  /* 0x000000120000780c */ /* 0x000fc40005f01670 */
[----:B-1----:R-:W-:Y:S01]  /*14e20*/  @!P6 IMAD R5, R34, R17, RZ ;  /* 0x000000112205e224 */ /* 0x002fe200078e02ff */
[C---:B------:R-:W-:Y:S01]  /*14e30*/  ISETP.LT.OR P4, PT, R0.reuse, 0x19, !P1 ;  /* 0x000000190000780c */ /* 0x040fe20004f81670 */
[----:B------:R-:W-:Y:S01]  /*14e40*/  @!P5 STG.E.U8 desc[UR36][R6.64+0x10], R11 ;  /* 0x0000100b0600d986 */ /* 0x000fe2000c101124 */
[----:B------:R-:W-:-:S03]  /*14e50*/  ISETP.LT.OR P5, PT, R0, 0x1a, !P1 ;  /* 0x0000001a0000780c */ /* 0x000fc60004fa1670 */
[----:B------:R-:W-:Y:S01]  /*14e60*/  @!P2 STG.E.U8 desc[UR36][R6.64+0x11], R33 ;  /* 0x000011210600a986 */ /* 0x000fe2000c101124 */
[----:B------:R-:W-:-:S03]  /*14e70*/  ISETP.LT.OR P2, PT, R0, 0x19, !P3 ;  /* 0x000000190000780c */ /* 0x000fc60005f41670 */
[----:B------:R1:W-:Y:S01]  /*14e80*/  @!P6 STG.E.U8 desc[UR36][R8.64+0x10], R5 ;  /* 0x000010050800e986 */ /* 0x0003e2000c101124 */
[----:B------:R-:W-:Y:S01]  /*14e90*/  ISETP.LT.OR P6, PT, R0, 0x1a, !P3 ;  /* 0x0000001a0000780c */ /* 0x000fe20005fc1670 */
[-C--:B------:R-:W-:Y:S02]  /*14ea0*/  @!P0 IMAD R35, R35, R17.reuse, RZ ;  /* 0x0000001123238224 */ /* 0x080fe400078e02ff */
[-C--:B0-----:R-:W-:Y:S02]  /*14eb0*/  @!P4 IMAD R3, R36, R17.reuse, RZ ;  /* 0x000000112403c224 */ /* 0x081fe400078e02ff */
[-C--:B------:R-:W-:Y:S01]  /*14ec0*/  @!P5 IMAD R37, R37, R17.reuse, RZ ;  /* 0x000000112525d224 */ /* 0x080fe200078e02ff */
[----:B------:R-:W-:Y:S01]  /*14ed0*/  @!P0 STG.E.U8 desc[UR36][R8.64+0x11], R35 ;  /* 0x0000112308008986 */ /* 0x000fe2000c101124 */
[----:B------:R-:W-:Y:S02]  /*14ee0*/  ISETP.LT.OR P0, PT, R0, 0x22, !P1 ;  /* 0x000000220000780c */ /* 0x000fe40004f01670 */
[----:B-1----:R-:W-:-:S04]  /*14ef0*/  @!P2 IMAD R5, R38, R17, RZ ;  /* 0x000000112605a224 */ /* 0x002fc800078e02ff */
[----:B------:R-:W-:Y:S01]  /*14f00*/  @!P6 IMAD R39, R39, R17, RZ ;  /* 0x000000112727e224 */ /* 0x000fe200078e02ff */
[----:B------:R0:W-:Y:S01]  /*14f10*/  @!P4 STG.E.U8 desc[UR36][R6.64+0x18], R3 ;  /* 0x000018030600c986 */ /* 0x0001e2000c101124 */
[----:B------:R-:W-:-:S03]  /*14f20*/  ISETP.LT.OR P4, PT, R0, 0x21, !P1 ;  /* 0x000000210000780c */ /* 0x000fc60004f81670 */
        /* <DEDUP_REMOVED lines=216> */
[-C--:B0-----:R-:W-:Y:S02]  /*15cb0*/  @!P4 IMAD R3, R110, R17.reuse, RZ ;  /* 0x000000116e03c224 */ /* 0x081fe400078e02ff */
[-C--:B------:R-:W-:Y:S02]  /*15cc0*/  @!P0 IMAD R111, R111, R17.reuse, RZ ;  /* 0x000000116f6f8224 */ /* 0x080fe400078e02ff */
[-C--:B------:R-:W-:Y:S01]  /*15cd0*/  @!P5 IMAD R11, R112, R17.reuse, RZ ;  /* 0x00000011700bd224 */ /* 0x080fe200078e02ff */
[----:B------:R0:W-:Y:S03]  /*15ce0*/  @!P4 STG.E.U8 desc[UR36][R8.64+0xa8], R3 ;  /* 0x0000a8030800c986 */ /* 0x0001e6000c101124 */
[-C--:B------:R-:W-:Y:S01]  /*15cf0*/  @!P2 IMAD R113, R113, R17.reuse, RZ ;  /* 0x000000117171a224 */ /* 0x080fe200078e02ff */
[----:B------:R-:W-:Y:S03]  /*15d00*/  @!P0 STG.E.U8 desc[UR36][R8.64+0xa9], R111 ;  /* 0x0000a96f08008986 */ /* 0x000fe6000c101124 */
[----:B-1----:R-:W-:Y:S01]  /*15d10*/  @!P6 IMAD R5, R114, R17, RZ ;  /* 0x000000117205e224 */ /* 0x002fe200078e02ff */
[C---:B------:R-:W-:Y:S01]  /*15d20*/  ISETP.LT.OR P0, PT, R0.reuse, 0xb2, !P3 ;  /* 0x000000b20000780c */ /* 0x040fe20005f01670 */
[----:B------:R-:W-:Y:S01]  /*15d30*/  @!P5 STG.E.U8 desc[UR36][R6.64+0xb0], R11 ;  /* 0x0000b00b0600d986 */ /* 0x000fe2000c101124 */
[----:B------:R-:W-:-:S02]  /*15d40*/  ISETP.LT.OR P5, PT, R0, 0xba, !P1 ;  /* 0x000000ba0000780c */ /* 0x000fc40004fa1670 */
[C---:B------:R-:W-:Y:S01]  /*15d50*/  ISETP.LT.OR P4, PT, R0.reuse, 0xb9, !P1 ;  /* 0x000000b90000780c */ /* 0x040fe20004f81670 */
[----:B------:R-:W-:Y:S01]  /*15d60*/  @!P2 STG.E.U8 desc[UR36][R6.64+0xb1], R113 ;  /* 0x0000b1710600a986 */ /* 0x000fe2000c101124 */
[----:B------:R-:W-:-:S03]  /*15d70*/  ISETP.LT.OR P2, PT, R0, 0xb9, !P3 ;  /* 0x000000b90000780c */ /* 0x000fc60005f41670 */
[----:B------:R1:W-:Y:S01]  /*15d80*/  @!P6 STG.E.U8 desc[UR36][R8.64+0xb0], R5 ;  /* 0x0000b0050800e986 */ /* 0x0003e2000c101124 */
[----:B------:R-:W-:-:S03]  /*15d90*/  ISETP.LT.OR P6, PT, R0, 0xba, !P3 ;  /* 0x000000ba0000780c */ /* 0x000fc60005fc1670 */
[-C--:B------:R-:W-:Y:S02]  /*15da0*/  @!P0 IMAD R115, R115, R17.reuse, RZ ;  /* 0x0000001173738224 */ /* 0x080fe400078e02ff */
[-C--:B------:R-:W-:Y:S02]  /*15db0*/  @!P5 IMAD R117, R117, R17.reuse, RZ ;  /* 0x000000117575d224 */ /* 0x080fe400078e02ff */
[-C--:B0-----:R-:W-:Y:S01]  /*15dc0*/  @!P4 IMAD R3, R116, R17.reuse, RZ ;  /* 0x000000117403c224 */ /* 0x081fe200078e02ff */
[----:B------:R-:W-:Y:S01]  /*15dd0*/  @!P0 STG.E.U8 desc[UR36][R8.64+0xb1], R115 ;  /* 0x0000b17308008986 */ /* 0x000fe2000c101124 */
[----:B------:R-:W-:Y:S01]  /*15de0*/  ISETP.LT.OR P0, PT, R0, 0xc1, !P1 ;  /* 0x000000c10000780c */ /* 0x000fe20004f01670 */
[----:B-1----:R-:W-:-:S03]  /*15df0*/  @!P2 IMAD R5, R118, R17, RZ ;  /* 0x000000117605a224 */ /* 0x002fc600078e02ff */
[----:B------:R-:W-:Y:S01]  /*15e00*/  @!P6 IMAD R119, R119, R17, RZ ;  /* 0x000000117777e224 */ /* 0x000fe200078e02ff */
[----:B------:R-:W-:Y:S01]  /*15e10*/  @!P5 STG.E.U8 desc[UR36][R6.64+0xb9], R117 ;  /* 0x0000b9750600d986 */ /* 0x000fe2000c101124 */
[----:B------:R-:W-:-:S03]  /*15e20*/  ISETP.LT.OR P5, PT, R0, 0xc2, !P1 ;  /* 0x000000c20000780c */ /* 0x000fc60004fa1670 */
[----:B------:R0:W-:Y:S01]  /*15e30*/  @!P4 STG.E.U8 desc[UR36][R6.64+0xb8], R3 ;  /* 0x0000b8030600c986 */ /* 0x0001e2000c101124 */
[----:B------:R-:W-:-:S03]  /*15e40*/  ISETP.LT.OR P4, PT, R0, 0xc1, !P3 ;  /* 0x000000c10000780c */ /* 0x000fc60005f81670 */
[----:B------:R-:W-:Y:S01]  /*15e50*/  @!P6 STG.E.U8 desc[UR36][R8.64+0xb9], R119 ;  /* 0x0000b9770800e986 */ /* 0x000fe2000c101124 */
[----:B------:R-:W-:-:S03]  /*15e60*/  ISETP.LT.OR P6, PT, R0, 0xc2, !P3 ;  /* 0x000000c20000780c */ /* 0x000fc60005fc1670 */
[----:B------:R1:W-:Y:S01]  /*15e70*/  @!P2 STG.E.U8 desc[UR36][R8.64+0xb8], R5 ;  /* 0x0000b8050800a986 */ /* 0x0003e2000c101124 */
[----:B------:R-:W-:Y:S01]  /*15e80*/  ISETP.LT.OR P2, PT, R0, 0xc9, !P1 ;  /* 0x000000c90000780c */ /* 0x000fe20004f41670 */
[-C--:B------:R-:W-:Y:S02]  /*15e90*/  @!P0 IMAD R11, R120, R17.reuse, RZ ;  /* 0x00000011780b8224 */ /* 0x080fe400078e02ff */
[-C--:B------:R-:W-:Y:S02]  /*15ea0*/  @!P5 IMAD R121, R121, R17.reuse, RZ ;  /* 0x000000117979d224 */ /* 0x080fe400078e02ff */
[-C--:B0-----:R-:W-:Y:S01]  /*15eb0*/  @!P4 IMAD R3, R122, R17.reuse, RZ ;  /* 0x000000117a03c224 */ /* 0x081fe200078e02ff */
[----:B------:R0:W-:Y:S03]  /*15ec0*/  @!P0 STG.E.U8 desc[UR36][R6.64+0xc0], R11 ;  /* 0x0000c00b06008986 */ /* 0x0001e6000c101124 */
[-C--:B------:R-:W-:Y:S01]  /*15ed0*/  @!P6 IMAD R123, R123, R17.reuse, RZ ;  /* 0x000000117b7be224 */ /* 0x080fe200078e02ff */
[----:B------:R-:W-:Y:S01]  /*15ee0*/  ISETP.LT.OR P0, PT, R0, 0xca, !P1 ;  /* 0x000000ca0000780c */ /* 0x000fe20004f01670 */
[----:B------:R-:W-:Y:S02]  /*15ef0*/  @!P5 STG.E.U8 desc[UR36][R6.64+0xc1], R121 ;  /* 0x0000c1790600d986 */ /* 0x000fe4000c101124 */
[----:B-1----:R-:W-:Y:S01]  /*15f00*/  @!P2 IMAD R5, R124, R17, RZ ;  /* 0x000000117c05a224 */ /* 0x002fe200078e02ff */
[C---:B------:R-:W-:Y:S01]  /*15f10*/  ISETP.LT.OR P5, PT, R0.reuse, 0xc9, !P3 ;  /* 0x000000c90000780c */ /* 0x040fe20005fa1670 */
[----:B------:R1:W-:Y:S01]  /*15f20*/  @!P4 STG.E.U8 desc[UR36][R8.64+0xc0], R3 ;  /* 0x0000c0030800c986 */ /* 0x0003e2000c101124 */
        /* <DEDUP_REMOVED lines=8> */
[----:B------:R-:W-:Y:S03]  /*15fb0*/  @!P0 STG.E.U8 desc[UR36][R6.64+0xc9], R125 ;  /* 0x0000c97d06008986 */ /* 0x000fe6000c101124 */
[-C--:B-1----:R-:W-:Y:S01]  /*15fc0*/  @!P6 IMAD R3, R128, R17.reuse, RZ ;  /* 0x000000118003e224 */ /* 0x082fe200078e02ff */
[----:B------:R0:W-:Y:S03]  /*15fd0*/  @!P5 STG.E.U8 desc[UR36][R8.64+0xc8], R11 ;  /* 0x0000c80b0800d986 */ /* 0x0001e6000c101124 */
[----:B------:R-:W-:Y:S01]  /*15fe0*/  @!P2 IMAD R129, R129, R17, RZ ;  /* 0x000000118181a224 */ /* 0x000fe200078e02ff */
[C---:B------:R-:W-:Y:S01]  /*15ff0*/  ISETP.LT.OR P0, PT, R0.reuse, 0xd1, !P3 ;  /* 0x000000d10000780c */ /* 0x040fe20005f01670 */
[----:B------:R-:W-:Y:S01]  /*16000*/  @!P4 STG.E.U8 desc[UR36][R8.64+0xc9], R127 ;  /* 0x0000c97f0800c986 */ /* 0x000fe2000c101124 */
[----:B------:R-:W-:-:S02]  /*16010*/  ISETP.LT.OR P5, PT, R0, 0xd2, !P3 ;  /* 0x000000d20000780c */ /* 0x000fc40005fa1670 */
[C---:B------:R-:W-:Y:S01]  /*16020*/  ISETP.LT.OR P4, PT, R0.reuse, 0xd9, !P1 ;  /* 0x000000d90000780c */ /* 0x040fe20004f81670 */
[----:B------:R1:W-:Y:S01]  /*16030*/  @!P6 STG.E.U8 desc[UR36][R6.64+0xd0], R3 ;  /* 0x0000d0030600e986 */ /* 0x0003e2000c101124 */
[----:B------:R-:W-:-:S03]  /*16040*/  ISETP.LT.OR P6, PT, R0, 0xda, !P1 ;  /* 0x000000da0000780c */ /* 0x000fc60004fc1670 */
[----:B------:R-:W-:Y:S01]  /*16050*/  @!P2 STG.E.U8 desc[UR36][R6.64+0xd1], R129 ;  /* 0x0000d1810600a986 */ /* 0x000fe2000c101124 */
[----:B------:R-:W-:-:S03]  /*16060*/  ISETP.LT.OR P2, PT, R0, 0xd9, !P3 ;  /* 0x000000d90000780c */ /* 0x000fc60005f41670 */
[-C--:B--2---:R-:W-:Y:S02]  /*16070*/  @!P0 IMAD R5, R130, R17.reuse, RZ ;  /* 0x0000001182058224 */ /* 0x084fe400078e02ff */
[-C--:B------:R-:W-:Y:S02]  /*16080*/  @!P5 IMAD R131, R131, R17.reuse, RZ ;  /* 0x000000118383d224 */ /* 0x080fe400078e02ff */
[-C--:B0-----:R-:W-:Y:S02]  /*16090*/  @!P4 IMAD R11, R132, R17.reuse, RZ ;  /* 0x00000011840bc224 */ /* 0x081fe400078e02ff */
[-C--:B------:R-:W-:Y:S01]  /*160a0*/  @!P6 IMAD R133, R133, R17.reuse, RZ ;  /* 0x000000118585e224 */ /* 0x080fe200078e02ff */
[----:B------:R0:W-:Y:S03]  /*160b0*/  @!P0 STG.E.U8 desc[UR36][R8.64+0xd0], R5 ;  /* 0x0000d00508008986 */ /* 0x0001e6000c101124 */
[----:B-1----:R-:W-:Y:S01]  /*160c0*/  @!P2 IMAD R3, R134, R17, RZ ;  /* 0x000000118603a224 */ /* 0x002fe200078e02ff */
[----:B------:R-:W-:Y:S01]  /*160d0*/  @!P5 STG.E.U8 desc[UR36][R8.64+0xd1], R131 ;  /* 0x0000d1830800d986 */ /* 0x000fe2000c101124 */
[----:B------:R-:W-:-:S02]  /*160e0*/  ISETP.LT.OR P0, PT, R0, 0xda, !P3 ;  /* 0x000000da0000780c */ /* 0x000fc40005f01670 */
        /* <DEDUP_REMOVED lines=14> */
[----:B------:R-:W-:Y:S01]  /*161d0*/  @!P4 STG.E.U8 desc[UR36][R6.64+0xe1], R137 ;  /* 0x0000e1890600c986 */ /* 0x000fe2000c101124 */
[----:B------:R-:W-:-:S02]  /*161e0*/  ISETP.LT.OR P0, PT, R0, 0xe9, !P1 ;  /* 0x000000e90000780c */ /* 0x000fc40004f01670 */
[C---:B------:R-:W-:Y:S01]  /*161f0*/  ISETP.LT.OR P4, PT, R0.reuse, 0xea, !P1 ;  /* 0x000000ea0000780c */ /* 0x040fe20004f81670 */
[----:B------:R1:W-:Y:S01]  /*16200*/  @!P6 STG.E.U8 desc[UR36][R8.64+0xe0], R11 ;  /* 0x0000e00b0800e986 */ /* 0x0003e2000c101124 */
[C---:B------:R-:W-:Y:S02]  /*16210*/  ISETP.LT.OR P6, PT, R0.reuse, 0xe9, !P3 ;  /* 0x000000e90000780c */ /* 0x040fe40005fc1670 */
[C---:B------:R-:W-:Y:S01]  /*16220*/  ISETP.LT.OR P5, PT, R0.reuse, 0xea, !P3 ;  /* 0x000000ea0000780c */ /* 0x040fe20005fa1670 */
[----:B------:R-:W-:Y:S01]  /*16230*/  @!P2 STG.E.U8 desc[UR36][R8.64+0xe1], R139 ;  /* 0x0000e18b0800a986 */ /* 0x000fe2000c101124 */
[----:B------:R-:W-:-:S05]  /*16240*/  ISETP.LT.OR P2, PT, R0, 0xf1, !P1 ;  /* 0x000000f10000780c */ /* 0x000fca0004f41670 */
[-C--:B--2---:R-:W-:Y:S02]  /*16250*/  @!P0 IMAD R3, R140, R17.reuse, RZ ;  /* 0x000000118c038224 */ /* 0x084fe400078e02ff */
[-C--:B------:R-:W-:Y:S02]  /*16260*/  @!P4 IMAD R141, R141, R17.reuse, RZ ;  /* 0x000000118d8dc224 */ /* 0x080fe400078e02ff */
[-C--:B0-----:R-:W-:Y:S02]  /*16270*/  @!P6 IMAD R5, R142, R17.reuse, RZ ;  /* 0x000000118e05e224 */ /* 0x081fe400078e02ff */
[-C--:B------:R-:W-:Y:S02]  /*16280*/  @!P5 IMAD R143, R143, R17.reuse, RZ ;  /* 0x000000118f8fd224 */ /* 0x080fe400078e02ff */
[----:B-1----:R-:W-:Y:S01]  /*16290*/  @!P2 IMAD R11, R144, R17, RZ ;  /* 0x00000011900ba224 */ /* 0x002fe200078e02ff */
[----:B------:R0:W-:Y:S01]  /*162a0*/  @!P0 STG.E.U8 desc[UR36][R6.64+0xe8], R3 ;  /* 0x0000e80306008986 */ /* 0x0001e2000c101124 */
[----:B------:R-:W-:-:S03]  /*162b0*/  ISETP.LT.OR P0, PT, R0, 0xf2, !P1 ;  /* 0x000000f20000780c */ /* 0x000fc60004f01670 */
[----:B------:R-:W-:Y:S01]  /*162c0*/  @!P4 STG.E.U8 desc[UR36][R6.64+0xe9], R141 ;  /* 0x0000e98d0600c986 */ /* 0x000fe2000c101124 */
[----:B------:R-:W-:-:S03]  /*162d0*/  ISETP.LT.OR P4, PT, R0, 0xf1, !P3 ;  /* 0x000000f10000780c */ /* 0x000fc60005f81670 */
[----:B------:R-:W-:Y:S01]  /*162e0*/  @!P6 STG.E.U8 desc[UR36][R8.64+0xe8], R5 ;  /* 0x0000e8050800e986 */ /* 0x000fe2000c101124 */
[----:B------:R-:W-:-:S03]  /*162f0*/  ISETP.LT.OR P6, PT, R0, 0xf2, !P3 ;  /* 0x000000f20000780c */ /* 0x000fc60005fc1670 */
[----:B------:R-:W-:Y:S01]  /*16300*/  @!P5 STG.E.U8 desc[UR36][R8.64+0xe9], R143 ;  /* 0x0000e98f0800d986 */ /* 0x000fe2000c101124 */
[----:B------:R-:W-:-:S03]  /*16310*/  ISETP.LT.OR P5, PT, R0, 0xf9, !P3 ;  /* 0x000000f90000780c */ /* 0x000fc60005fa1670 */
[----:B------:R1:W-:Y:S01]  /*16320*/  @!P2 STG.E.U8 desc[UR36][R6.64+0xf0], R11 ;  /* 0x0000f00b0600a986 */ /* 0x0003e2000c101124 */
[C---:B------:R-:W-:Y:S02]  /*16330*/  ISETP.LT.OR P2, PT, R0.reuse, 0xf9, !P1 ;  /* 0x000000f90000780c */ /* 0x040fe40004f41670 */
[C---:B------:R-:W-:Y:S02]  /*16340*/  ISETP.LT.OR P1, PT, R0.reuse, 0xfa, !P1 ;  /* 0x000000fa0000780c */ /* 0x040fe40004f21670 */
[----:B------:R-:W-:Y:S01]  /*16350*/  ISETP.LT.OR P3, PT, R0, 0xfa, !P3 ;  /* 0x000000fa0000780c */ /* 0x000fe20005f61670 */
[-C--:B------:R-:W-:Y:S02]  /*16360*/  @!P0 IMAD R145, R145, R17.reuse, RZ ;  /* 0x0000001191918224 */ /* 0x080fe400078e02ff */
[-C--:B0-----:R-:W-:Y:S02]  /*16370*/  @!P4 IMAD R3, R146, R17.reuse, RZ ;  /* 0x000000119203c224 */ /* 0x081fe400078e02ff */
[----:B------:R-:W-:-:S02]  /*16380*/  @!P6 IMAD R147, R147, R17, RZ ;  /* 0x000000119393e224 */ /* 0x000fc400078e02ff */
[-C--:B-1----:R-:W-:Y:S02]  /*16390*/  @!P5 IMAD R11, R150, R17.reuse, RZ ;  /* 0x00000011960bd224 */ /* 0x082fe400078e02ff */
[-C--:B------:R-:W-:Y:S02]  /*163a0*/  @!P2 IMAD R5, R148, R17.reuse, RZ ;  /* 0x000000119405a224 */ /* 0x080fe400078e02ff */
[-C--:B------:R-:W-:Y:S02]  /*163b0*/  @!P1 IMAD R149, R149, R17.reuse, RZ ;  /* 0x0000001195959224 */ /* 0x080fe400078e02ff */
[----:B------:R-:W-:Y:S01]  /*163c0*/  @!P3 IMAD R151, R151, R17, RZ ;  /* 0x000000119797b224 */ /* 0x000fe200078e02ff */
[----:B------:R0:W-:Y:S04]  /*163d0*/  @!P0 STG.E.U8 desc[UR36][R6.64+0xf1], R145 ;  /* 0x0000f19106008986 */ /* 0x0001e8000c101124 */
[----:B------:R0:W-:Y:S04]  /*163e0*/  @!P4 STG.E.U8 desc[UR36][R8.64+0xf0], R3 ;  /* 0x0000f0030800c986 */ /* 0x0001e8000c101124 */
[----:B------:R0:W-:Y:S04]  /*163f0*/  @!P6 STG.E.U8 desc[UR36][R8.64+0xf1], R147 ;  /* 0x0000f1930800e986 */ /* 0x0001e8000c101124 */
[----:B------:R0:W-:Y:S04]  /*16400*/  @!P2 STG.E.U8 desc[UR36][R6.64+0xf8], R5 ;  /* 0x0000f8050600a986 */ /* 0x0001e8000c101124 */
[----:B------:R0:W-:Y:S04]  /*16410*/  @!P1 STG.E.U8 desc[UR36][R6.64+0xf9], R149 ;  /* 0x0000f99506009986 */ /* 0x0001e8000c101124 */
[----:B------:R0:W-:Y:S04]  /*16420*/  @!P5 STG.E.U8 desc[UR36][R8.64+0xf8], R11 ;  /* 0x0000f80b0800d986 */ /* 0x0001e8000c101124 */
[----:B------:R0:W-:Y:S02]  /*16430*/  @!P3 STG.E.U8 desc[UR36][R8.64+0xf9], R151 ;  /* 0x0000f9970800b986 */ /* 0x0001e4000c101124 */
.L_x_542:
[----:B------:R-:W-:Y:S05]  /*16440*/  BSYNC B0 ;  /* 0x0000000000007941 */ /* 0x000fea0003800000 */
.L_x_28:
[----:B0-----:R-:W5:Y:S04]  /*16450*/  LDL.LU R3, [R1+0x200] ;  /* 0x0002000001037983 */ /* 0x001f680000300800 */
[----:B------:R-:W5:Y:S01]  /*16460*/  LDL.LU R2, [R1+0x204] ;  /* 0x0002040001027983 */ /* 0x000f620000300800 */
[----:B------:R-:W-:Y:S01]  /*16470*/  ULDC UR4, c[0x0][0xc] ;  /* 0x0000030000047ab9 */ /* 0x000fe20000000800 */
[----:B------:R-:W-:Y:S01]  /*16480*/  ULDC UR5, c[0x0][0x10] ;  /* 0x0000040000057ab9 */ /* 0x000fe20000000800 */
[----:B------:R-:W5:Y:S01]  /*16490*/  LDC R5, c[0x0][0x14] ;  /* 0x00000500ff057b82 */ /* 0x000f620000000800 */
[----:B------:R-:W-:Y:S01]  /*164a0*/  UIMAD.WIDE.U32 UR4, UR4, UR5, URZ ;  /* 0x00000005040472a5 */ /* 0x000fe2000f8e003f */
[----:B------:R-:W-:Y:S01]  /*164b0*/  PRMT R0, RZ, 0x7610, R0 ;  /* 0x00007610ff007816 */ /* 0x000fe20000000000 */
[----:B------:R-:W-:Y:S01]  /*164c0*/  UMOV UR42, 0xffffffff ;  /* 0xffffffff002a7882 */ /* 0x000fe20000000000 */
[----:B------:R-:W-:-:S03]  /*164d0*/  UMOV UR43, 0xffffffff ;  /* 0xffffffff002b7882 */ /* 0x000fc60000000000 */
[----:B-----5:R-:W-:-:S04]  /*164e0*/  IMAD.WIDE.U32 R2, R5, UR4, R2 ;  /* 0x0000000405027c25 */ /* 0x020fc8000f8e0002 */
[----:B------:R-:W-:Y:S01]  /*164f0*/  IMAD R5, R5, UR5, RZ ;  /* 0x0000000505057c24 */ /* 0x000fe2000f8e02ff */
[----:B------:R-:W-:Y:S01]  /*16500*/  ULDC.64 UR4, c[0x0][0x650] ;  /* 0x0001940000047ab9 */ /* 0x000fe20000000a00 */
[----:B-1-3--:R-:W-:Y:S01]  /*16510*/  IMAD.MOV.U32 R6, RZ, RZ, R2 ;  /* 0x000000ffff067224 */ /* 0x00afe200078e0002 */
[----:B------:R-:W-:Y:S02]  /*16520*/  ISETP.GE.U32.AND P0, PT, R2, UR4, PT ;  /* 0x0000000402007c0c */ /* 0x000fe4000bf06070 */
[----:B------:R-:W-:-:S04]  /*16530*/  IADD3 R4, R3, R5, RZ ;  /* 0x0000000503047210 */ /* 0x000fc80007ffe0ff */
[----:B------:R-:W-:Y:S01]  /*16540*/  ISETP.GE.U32.AND.EX P0, PT, R4, UR5, PT, P0 ;  /* 0x0000000504007c0c */ /* 0x000fe2000bf06100 */
[----:B------:R0:W-:Y:S04]  /*16550*/  STL [R1+0x200], R4 ;  /* 0x0002000401007387 */ /* 0x0001e80000100800 */
[----:B------:R0:W-:Y:S08]  /*16560*/  STL [R1+0x204], R6 ;  /* 0x0002040601007387 */ /* 0x0001f00000100800 */
[----:B------:R-:W-:Y:S05]  /*16570*/  @P0 BRA `(.L_x_543) ;  /* 0x0000000400880947 */ /* 0x000fea0003800000 */
[----:B------:R-:W1:Y:S01]  /*16580*/  S2UR UR6, SR_CTAID.X ;  /* 0x00000000000679c3 */ /* 0x000e620000002500 */
[----:B------:R-:W-:Y:S01]  /*16590*/  ULDC.64 UR12, c[0x0][0x628] ;  /* 0x00018a00000c7ab9 */ /* 0x000fe20000000a00 */
[----:B------:R-:W-:Y:S01]  /*165a0*/  ULDC UR4, c[0x0][0x150] ;  /* 0x0000540000047ab9 */ /* 0x000fe20000000800 */
[----:B------:R-:W-:Y:S01]  /*165b0*/  ISETP.NE.U32.AND P0, PT, RZ, UR12, PT ;  /* 0x0000000cff007c0c */ /* 0x000fe2000bf05070 */
[----:B------:R-:W-:Y:S01]  /*165c0*/  ULDC UR15, c[0x0][0x630] ;  /* 0x00018c00000f7ab9 */ /* 0x000fe20000000800 */
[----:B------:R-:W-:Y:S01]  /*165d0*/  R2UR UR16, R6 ;  /* 0x00000000061072ca */ /* 0x000fe200000e0000 */
[----:B------:R-:W-:Y:S01]  /*165e0*/  ULDC UR19, c[0x0][0x154] ;  /* 0x0000550000137ab9 */ /* 0x000fe20000000800 */
[----:B------:R-:W-:Y:S01]  /*165f0*/  ISETP.NE.AND.EX P0, PT, RZ, UR13, PT, P0 ;  /* 0x0000000dff007c0c */ /* 0x000fe2000bf05300 */
[----:B------:R-:W3:Y:S01]  /*16600*/  S2UR UR18, SR_CTAID.Y ;  /* 0x00000000001279c3 */ /* 0x000ee20000002600 */
[----:B------:R-:W-:Y:S02]  /*16610*/  R2UR UR17, R4 ;  /* 0x00000000041172ca */ /* 0x000fe400000e0000 */
[----:B------:R-:W-:-:S02]  /*16620*/  R2UR UR10, R6 ;  /* 0x00000000060a72ca */ /* 0x000fc400000e0000 */
[----:B------:R-:W-:Y:S02]  /*16630*/  R2UR UR11, R4 ;  /* 0x00000000040b72ca */ /* 0x000fe400000e0000 */
[----:B-1----:R-:W-:-:S05]  /*16640*/  I2FP.F32.U32 R0, UR6 ;  /* 0x0000000600007c45 */ /* 0x002fca0008201000 */
[----:B------:R-:W-:-:S04]  /*16650*/  FMUL R0, R0, UR4 ;  /* 0x0000000400007c20 */ /* 0x000fc80008400000 */
[----:B------:R1:W0:Y:S01]  /*16660*/  F2I.U32.TRUNC.NTZ R2, R0 ;  /* 0x0000000000027305 */ /* 0x000222000020f000 */
[----:B---3--:R-:W-:Y:S05]  /*16670*/  @!P0 BRA `(.L_x_544) ;  /* 0x0000000000308947 */ /* 0x008fea0003800000 */
        /* <DEDUP_REMOVED lines=12> */
.L_x_544:
[----:B------:R-:W-:Y:S01]  /*16740*/  USHF.R.U64 UR43, UR10, UR15, UR11 ;  /* 0x0000000f0a2b7299 */ /* 0x000fe2000800120b */
[----:B-1----:R-:W-:Y:S01]  /*16750*/  I2FP.F32.U32 R0, UR18 ;  /* 0x0000001200007c45 */ /* 0x002fe20008201000 */
[----:B------:R-:W-:Y:S02]  /*16760*/  USHF.R.U32.HI UR4, URZ, UR15, UR11 ;  /* 0x0000000f3f047299 */ /* 0x000fe4000801160b */
[----:B------:R-:W-:Y:S02]  /*16770*/  UIADD3 UR10, UP0, URZ, -UR43, URZ ;  /* 0x8000002b3f0a7290 */ /* 0x000fe4000ff1e03f */
[----:B------:R-:W-:Y:S01]  /*16780*/  FMUL R0, R0, UR19 ;  /* 0x0000001300007c20 */ /* 0x000fe20008400000 */
[----:B------:R-:W-:Y:S01]  /*16790*/  ULDC.64 UR12, c[0x0][0x620] ;  /* 0x00018800000c7ab9 */ /* 0x000fe20000000a00 */
[----:B------:R-:W-:Y:S01]  /*167a0*/  UIADD3.X UR4, URZ, ~UR4, URZ, UP0, !UPT ;  /* 0x800000043f047290 */ /* 0x000fe200087fe43f */
[----:B------:R-:W-:Y:S01]  /*167b0*/  UMOV UR8, UR16 ;  /* 0x0000001000087c82 */ /* 0x000fe20008000000 */
[----:B------:R-:W-:-:S02]  /*167c0*/  UMOV UR9, UR17 ;  /* 0x0000001100097c82 */ /* 0x000fc40008000000 */
[----:B------:R-:W-:Y:S01]  /*167d0*/  UIMAD UR4, UR4, UR12, URZ ;  /* 0x0000000c040472a4 */ /* 0x000fe2000f8e023f */
[----:B------:R-:W1:Y:S01]  /*167e0*/  F2I.U32.TRUNC.NTZ R0, R0 ;  /* 0x0000000000007305 */ /* 0x000e62000020f000 */
[----:B------:R-:W-:Y:S01]  /*167f0*/  UIMAD.WIDE.U32 UR8, UR10, UR12, UR8 ;  /* 0x0000000c0a0872a5 */ /* 0x000fe2000f8e0008 */
[----:B0-----:R-:W-:Y:S01]  /*16800*/  R2UR UR12, R2 ;  /* 0x00000000020c72ca */ /* 0x001fe200000e0000 */
[----:B------:R-:W-:Y:S01]  /*16810*/  UIMAD UR10, UR10, UR13, UR4 ;  /* 0x0000000d0a0a72a4 */ /* 0x000fe2000f8e0204 */
[----:B------:R-:W-:Y:S01]  /*16820*/  ULDC UR11, c[0x0][0x618] ;  /* 0x00018600000b7ab9 */ /* 0x000fe20000000800 */
[----:B------:R-:W-:Y:S02]  /*16830*/  ULDC UR21, c[0x0][0x658] ;  /* 0x0001960000157ab9 */ /* 0x000fe40000000800 */
[----:B------:R-:W-:Y:S01]  /*16840*/  UIADD3 UR9, UR9, UR10, URZ ;  /* 0x0000000a09097290 */ /* 0x000fe2000fffe03f */
[----:B------:R-:W-:Y:S01]  /*16850*/  UMOV UR15, 0xffffffff ;  /* 0xffffffff000f7882 */ /* 0x000fe20000000000 */
[----:B------:R-:W-:Y:S01]  /*16860*/  ULDC.64 UR4, c[0x0][0x640] ;  /* 0x0001900000047ab9 */ /* 0x000fe20000000a00 */
[----:B------:R-:W-:Y:S01]  /*16870*/  USHF.L.U32 UR15, UR15, UR21, URZ ;  /* 0x000000150f0f7299 */ /* 0x000fe2000800063f */
[----:B------:R-:W-:Y:S01]  /*16880*/  ISETP.NE.U32.AND P0, PT, RZ, UR4, PT ;  /* 0x00000004ff007c0c */ /* 0x000fe2000bf05070 */
[----:B------:R-:W-:-:S02]  /*16890*/  USHF.R.U64 UR16, UR8, UR11, UR9 ;  /* 0x0000000b08107299 */ /* 0x000fc40008001209 */
[----:B------:R-:W-:Y:S01]  /*168a0*/  USHF.R.U32.HI UR8, URZ, UR11, UR9 ;  /* 0x0000000b3f087299 */ /* 0x000fe20008011609 */
[----:B-1----:R-:W-:Y:S01]  /*168b0*/  R2UR UR14, R0 ;  /* 0x00000000000e72ca */ /* 0x002fe200000e0000 */
[----:B------:R-:W-:Y:S01]  /*168c0*/  ULDC UR17, c[0x0][0x608] ;  /* 0x0001820000117ab9 */ /* 0x000fe20000000800 */
[----:B------:R-:W-:Y:S01]  /*168d0*/  ULOP3.LUT UR41, URZ, UR15, URZ, 0x33, !UPT ;  /* 0x0000000f3f297292 */ /* 0x000fe2000f8e333f */
[----:B------:R-:W-:Y:S01]  /*168e0*/  ISETP.NE.AND.EX P0, PT, RZ, UR5, PT, P0 ;  /* 0x00000005ff007c0c */ /* 0x000fe2000bf05300 */
[----:B------:R-:W-:Y:S02]  /*168f0*/  USHF.R.U64 UR15, UR16, UR17, UR8 ;  /* 0x00000011100f7299 */ /* 0x000fe40008001208 */
[----:B------:R-:W-:Y:S02]  /*16900*/  USHF.R.U32.HI UR8, URZ, UR17, UR8 ;  /* 0x000000113f087299 */ /* 0x000fe40008011608 */
[----:B------:R-:W-:Y:S02]  /*16910*/  UIADD3 UR12, -UR12, URZ, URZ ;  /* 0x0000003f0c0c7290 */ /* 0x000fe4000fffe13f */
[----:B------:R-:W-:Y:S01]  /*16920*/  USHF.R.U64 UR17, UR15, UR21, UR8 ;  /* 0x000000150f117299 */ /* 0x000fe20008001208 */
[----:B------:R-:W-:Y:S01]  /*16930*/  UMOV UR19, 0x1 ;  /* 0x0000000100137882 */ /* 0x000fe20000000000 */
[----:B------:R-:W-:Y:S01]  /*16940*/  ULDC UR13, c[0x0][0x144] ;  /* 0x00005100000d7ab9 */ /* 0x000fe20000000800 */
[----:B------:R-:W-:Y:S01]  /*16950*/  ULDC UR7, c[0x0][0x600] ;  /* 0x0001800000077ab9 */ /* 0x000fe20000000800 */
[----:B------:R-:W-:-:S02]  /*16960*/  USHF.L.U32 UR24, UR19, UR21, URZ ;  /* 0x0000001513187299 */ /* 0x000fc4000800063f */
[----:B------:R-:W-:Y:S02]  /*16970*/  USHF.R.U32.HI UR8, URZ, UR21, UR8 ;  /* 0x000000153f087299 */ /* 0x000fe40008011608 */
[----:B------:R-:W-:Y:S02]  /*16980*/  UIMAD UR21, UR13, UR12, UR6 ;  /* 0x0000000c0d1572a4 */ /* 0x000fe4000f8e0206 */
[----:B------:R-:W-:Y:S02]  /*16990*/  UIADD3 UR20, UR7, -0x1, URZ ;  /* 0xffffffff07147890 */ /* 0x000fe4000fffe03f */
[----:B------:R-:W-:Y:S01]  /*169a0*/  UIADD3 UR19, -UR14, URZ, URZ ;  /* 0x0000003f0e137290 */ /* 0x000fe2000fffe13f */
        /* <DEDUP_REMOVED lines=17> */
.L_x_545:
[----:B------:R-:W-:Y:S01]  /*16ac0*/  UISETP.NE.AND UP0, UPT, UR46, URZ, UPT ;  /* 0x0000003f2e00728c */ /* 0x000fe2000bf05270 */
[----:B------:R-:W-:Y:S01]  /*16ad0*/  MOV R0, 0x1 ;  /* 0x0000000100007802 */ /* 0x000fe20000000f00 */
[----:B------:R-:W-:Y:S02]  /*16ae0*/  USHF.R.U64 UR4, UR6, UR22, UR8 ;  /* 0x0000001606047299 */ /* 0x000fe40008001208 */
[----:B------:R-:W-:Y:S02]  /*16af0*/  ULOP3.LUT UR41, UR15, UR41, URZ, 0xc0, !UPT ;  /* 0x000000290f297292 */ /* 0x000fe4000f8ec03f */
[----:B------:R-:W-:Y:S02]  /*16b00*/  UIADD3 UR5, -UR4, URZ, URZ ;  /* 0x0000003f04057290 */ /* 0x000fe4000fffe13f */
[----:B------:R-:W-:Y:S02]  /*16b10*/  UIMAD UR41, UR24, UR4, UR41 ;  /* 0x00000004182972a4 */ /* 0x000fe4000f8e0229 */
[----:B------:R-:W-:-:S02]  /*16b20*/  ULOP3.LUT UR16, UR16, UR20, URZ, 0xc0, !UPT ;  /* 0x0000001410107292 */ /* 0x000fc4000f8ec03f */
[----:B------:R-:W-:Y:S02]  /*16b30*/  @UP0 UIMAD UR21, UR25, UR19, UR18 ;  /* 0x00000013191502a4 */ /* 0x000fe4000f8e0212 */
[----:B------:R-:W-:-:S03]  /*16b40*/  UIMAD UR4, UR5, UR23, UR17 ;  /* 0x00000017050472a4 */ /* 0x000fc6000f8e0211 */
[----:B------:R-:W-:Y:S01]  /*16b50*/  ULDC UR5, c[0x0][0x610] ;  /* 0x0001840000057ab9 */ /* 0x000fe20000000800 */
[----:B------:R-:W-:Y:S02]  /*16b60*/  UIMAD UR4, UR4, UR7, UR16 ;  /* 0x00000007040472a4 */ /* 0x000fe4000f8e0210 */
[----:B------:R-:W-:-:S04]  /*16b70*/  UIMAD UR41, UR41, UR5, UR21 ;  /* 0x00000005292972a4 */ /* 0x000fc8000f8e0215 */
[----:B------:R-:W-:Y:S02]  /*16b80*/  USEL UR42, UR4, UR41, !UP0 ;  /* 0x00000029042a7287 */ /* 0x000fe4000c000000 */
[----:B------:R-:W-:-:S12]  /*16b90*/  USEL UR41, UR41, UR4, !UP0 ;  /* 0x0000000429297287 */ /* 0x000fd8000c000000 */
.L_x_543:
[----:B------:R-:W-:-:S13]  /*16ba0*/  LOP3.LUT P0, RZ, R0, 0xff, RZ, 0xc0, !PT ;  /* 0x000000ff00ff7812 */ /* 0x000fda000780c0ff */
[----:B------:R-:W-:Y:S05]  /*16bb0*/  @P0 BRA `(.L_x_546) ;  /* 0xfffffea4004c0947 */ /* 0x000fea000383ffff */
[----:B------:R-:W-:Y:S05]  /*16bc0*/  EXIT ;  /* 0x000000000000794d */ /* 0x000fea0003800000 */
.L_x_3:
[----:B------:R-:W2:Y:S01]  /*16bd0*/  LDL R5, [R1+0x204] ;  /* 0x0002040001057983 */ /* 0x000ea20000100800 */
[----:B------:R-:W-:-:S03]  /*16be0*/  ULDC.64 UR8, c[0x0][0x650] ;  /* 0x0001940000087ab9 */ /* 0x000fc60000000a00 */
[----:B------:R-:W3:Y:S01]  /*16bf0*/  LDL R4, [R1+0x200] ;  /* 0x0002000001047983 */ /* 0x000ee20000100800 */
[----:B------:R-:W-:Y:S01]  /*16c00*/  PRMT R0, RZ, 0x7610, R0 ;  /* 0x00007610ff007816 */ /* 0x000fe20000000000 */
[----:B------:R-:W-:Y:S01]  /*16c10*/  IMAD.MOV.U32 R3, RZ, RZ, -0x1 ;  /* 0xffffffffff037424 */ /* 0x000fe200078e00ff */
[----:B------:R-:W-:Y:S01]  /*16c20*/  MOV R2, 0xffffffff ;  /* 0xffffffff00027802 */ /* 0x000fe20000000f00 */
[----:B------:R-:W-:Y:S01]  /*16c30*/  IMAD.MOV.U32 R9, RZ, RZ, -0x1 ;  /* 0xffffffffff097424 */ /* 0x000fe200078e00ff */
[----:B--2---:R-:W-:-:S04]  /*16c40*/  ISETP.GE.U32.AND P0, PT, R5, UR8, PT ;  /* 0x0000000805007c0c */ /* 0x004fc8000bf06070 */
[----:B---3--:R-:W-:-:S13]  /*16c50*/  ISETP.GE.U32.AND.EX P0, PT, R4, UR9, PT, P0 ;  /* 0x0000000904007c0c */ /* 0x008fda000bf06100 */
[----:B------:R-:W-:Y:S05]  /*16c60*/  @P0 BRA `(.L_x_547) ;  /* 0x00000004008c0947 */ /* 0x000fea0003800000 */
[----:B------:R-:W-:Y:S01]  /*16c70*/  I2FP.F32.U32 R0, UR4 ;  /* 0x0000000400007c45 */ /* 0x000fe20008201000 */
[----:B0-----:R-:W-:Y:S01]  /*16c80*/  ULDC.64 UR16, c[0x0][0x628] ;  /* 0x00018a0000107ab9 */ /* 0x001fe20000000a00 */
        /* <DEDUP_REMOVED lines=24> */
.L_x_548:
        /* <DEDUP_REMOVED lines=24> */
[----:B------:R-:W-:Y:S01]  /*16f90*/  UMOV UR19, 0x1 ;  /* 0x0000000100137882 */ /* 0x000fe20000000000 */
[----:B------:R-:W-:Y:S01]  /*16fa0*/  ULDC UR20, c[0x0][0x608] ;  /* 0x0001820000147ab9 */ /* 0x000fe20000000800 */
[----:B------:R-:W-:Y:S01]  /*16fb0*/  USHF.L.U32 UR26, UR19, UR23, URZ ;  /* 0x00000017131a7299 */ /* 0x000fe2000800063f */
[----:B------:R-:W-:Y:S01]  /*16fc0*/  ISETP.NE.AND.EX P0, PT, RZ, UR9, PT, P0 ;  /* 0x00000009ff007c0c */ /* 0x000fe2000bf05300 */
[----:B------:R-:W-:Y:S02]  /*16fd0*/  USHF.R.U64 UR19, UR18, UR20, UR11 ;  /* 0x0000001412137299 */ /* 0x000fe4000800120b */
[----:B------:R-:W-:Y:S02]  /*16fe0*/  USHF.R.U32.HI UR11, URZ, UR20, UR11 ;  /* 0x000000143f0b7299 */ /* 0x000fe4000801160b */
[----:B------:R-:W-:-:S02]  /*16ff0*/  UIADD3 UR15, -UR15, URZ, URZ ;  /* 0x0000003f0f0f7290 */ /* 0x000fc4000fffe13f */
[----:B------:R-:W-:Y:S01]  /*17000*/  USHF.R.U64 UR20, UR19, UR23, UR11 ;  /* 0x0000001713147299 */ /* 0x000fe2000800120b */
[----:B------:R-:W-:Y:S01]  /*17010*/  ULDC UR16, c[0x0][0x144] ;  /* 0x0000510000107ab9 */ /* 0x000fe20000000800 */
[----:B------:R-:W-:Y:S01]  /*17020*/  ULDC UR6, c[0x0][0x600] ;  /* 0x0001800000067ab9 */ /* 0x000fe20000000800 */
[----:B------:R-:W-:Y:S02]  /*17030*/  USHF.R.U32.HI UR11, URZ, UR23, UR11 ;  /* 0x000000173f0b7299 */ /* 0x000fe4000801160b */
[----:B------:R-:W-:Y:S02]  /*17040*/  UIMAD UR23, UR16, UR15, UR4 ;  /* 0x0000000f101772a4 */ /* 0x000fe4000f8e0204 */
[----:B------:R-:W-:Y:S02]  /*17050*/  UIADD3 UR22, UR6, -0x1, URZ ;  /* 0xffffffff06167890 */ /* 0x000fe4000fffe03f */
[----:B------:R-:W-:Y:S02]  /*17060*/  ULOP3.LUT UR27, URZ, UR13, URZ, 0x33, !UPT ;  /* 0x0000000d3f1b7292 */ /* 0x000fe4000f8e333f */
        /* <DEDUP_REMOVED lines=18> */
.L_x_549:
[----:B------:R-:W-:Y:S01]  /*17190*/  UISETP.NE.AND UP0, UPT, UR46, URZ, UPT ;  /* 0x0000003f2e00728c */ /* 0x000fe2000bf05270 */
[----:B------:R-:W-:Y:S01]  /*171a0*/  MOV R0, 0x1 ;  /* 0x0000000100007802 */ /* 0x000fe20000000f00 */
[----:B------:R-:W-:Y:S01]  /*171b0*/  USHF.R.U64 UR8, UR4, UR24, UR11 ;  /* 0x0000001804087299 */ /* 0x000fe2000800120b */
[----:B------:R-:W-:Y:S01]  /*171c0*/  IMAD.U32 R9, RZ, RZ, UR5 ;  /* 0x00000005ff097e24 */ /* 0x000fe2000f8e00ff */
[----:B------:R-:W-:Y:S02]  /*171d0*/  ULOP3.LUT UR4, UR19, UR27, URZ, 0xc0, !UPT ;  /* 0x0000001b13047292 */ /* 0x000fe4000f8ec03f */
[----:B------:R-:W-:Y:S02]  /*171e0*/  ULOP3.LUT UR18, UR18, UR22, URZ, 0xc0, !UPT ;  /* 0x0000001612127292 */ /* 0x000fe4000f8ec03f */
[----:B------:R-:W-:-:S03]  /*171f0*/  UIMAD UR4, UR26, UR8, UR4 ;  /* 0x000000081a0472a4 */ /* 0x000fc6000f8e0204 */
[----:B------:R-:W-:Y:S02]  /*17200*/  @UP0 UIMAD UR23, UR28, UR21, UR7 ;  /* 0x000000151c1702a4 */ /* 0x000fe4000f8e0207 */
[----:B------:R-:W-:-:S03]  /*17210*/  UIADD3 UR7, -UR8, URZ, URZ ;  /* 0x0000003f08077290 */ /* 0x000fc6000fffe13f */
[----:B------:R-:W-:Y:S01]  /*17220*/  ULDC UR8, c[0x0][0x610] ;  /* 0x0001840000087ab9 */ /* 0x000fe20000000800 */
[----:B------:R-:W-:Y:S02]  /*17230*/  UIMAD UR7, UR7, UR25, UR20 ;  /* 0x00000019070772a4 */ /* 0x000fe4000f8e0214 */
[----:B------:R-:W-:Y:S02]  /*17240*/  UIMAD UR4, UR4, UR8, UR23 ;  /* 0x00000008040472a4 */ /* 0x000fe4000f8e0217 */
[----:B------:R-:W-:-:S04]  /*17250*/  UIMAD UR7, UR7, UR6, UR18 ;  /* 0x00000006070772a4 */ /* 0x000fc8000f8e0212 */
[----:B------:R-:W-:Y:S02]  /*17260*/  USEL UR6, UR7, UR4, !UP0 ;  /* 0x0000000407067287 */ /* 0x000fe4000c000000 */
[----:B------:R-:W-:-:S04]  /*17270*/  USEL UR4, UR4, UR7, !UP0 ;  /* 0x0000000704047287 */ /* 0x000fc8000c000000 */
[----:B------:R-:W-:Y:S02]  /*17280*/  MOV R2, UR6 ;  /* 0x0000000600027c02 */ /* 0x000fe40008000f00 */
[----:B------:R-:W-:-:S07]  /*17290*/  IMAD.U32 R3, RZ, RZ, UR4 ;  /* 0x00000004ff037e24 */ /* 0x000fce000f8e00ff */
.L_x_547:
[----:B------:R-:W-:-:S08]  /*172a0*/  NOP ;  /* 0x0000000000007918 */ /* 0x000fd00000000000 */
[----:B0-----:R-:W0:-:S00]  /*172b0*/  USETMAXREG.DEALLOC.CTAPOOL 0x18 ;  /* 0x00000018000079c8 */ /* 0x001e0000080e0500 */
[----:B------:R-:W-:-:S13]  /*172c0*/  ISETP.NE.AND P0, PT, RZ, UR10, PT ;  /* 0x0000000aff007c0c */ /* 0x000fda000bf05270 */
[----:B------:R-:W-:Y:S05]  /*172d0*/  @P0 EXIT ;  /* 0x000000000000094d */ /* 0x000fea0003800000 */
[----:B0-----:R-:W-:Y:S01]  /*172e0*/  LOP3.LUT P0, RZ, R0, 0xff, RZ, 0xc0, !PT ;  /* 0x000000ff00ff7812 */ /* 0x001fe2000780c0ff */
[----:B------:R-:W-:Y:S01]  /*172f0*/  IMAD.MOV.U32 R6, RZ, RZ, RZ ;  /* 0x000000ffff067224 */ /* 0x000fe200078e00ff */
[----:B------:R-:W-:-:S11]  /*17300*/  MOV R0, 0x1 ;  /* 0x0000000100007802 */ /* 0x000fd60000000f00 */
[----:B------:R-:W-:Y:S05]  /*17310*/  @!P0 BRA `(.L_x_550) ;  /* 0x0000000c005c8947 */ /* 0x000fea0003800000 */
[----:B------:R-:W0:Y:S01]  /*17320*/  S2R R4, SR_TID.X ;  /* 0x0000000000047919 */ /* 0x000e220000002100 */
[----:B------:R-:W-:Y:S01]  /*17330*/  ULDC UR4, c[0x0][0x28c] ;  /* 0x0000a30000047ab9 */ /* 0x000fe20000000800 */
[----:B------:R-:W-:Y:S01]  /*17340*/  ULDC UR6, c[0x0][0x658] ;  /* 0x0001960000067ab9 */ /* 0x000fe20000000800 */
[----:B------:R-:W-:Y:S01]  /*17350*/  UIADD3 UR10, UR4, 0x7f, URZ ;  /* 0x0000007f040a7890 */ /* 0x000fe2000fffe03f */
[----:B------:R-:W-:Y:S01]  /*17360*/  BSSY B0, `(.L_x_550) ;  /* 0x00000d2000007945 */ /* 0x000fe20003800000 */
[----:B------:R-:W-:Y:S01]  /*17370*/  UMOV UR7, 0xffffffff ;  /* 0xffffffff00077882 */ /* 0x000fe20000000000 */
[----:B------:R-:W-:Y:S01]  /*17380*/  ULDC UR5, c[0x0][0x600] ;  /* 0x0001800000057ab9 */ /* 0x000fe20000000800 */
[----:B------:R-:W-:Y:S01]  /*17390*/  UMOV UR9, 0x1 ;  /* 0x0000000100097882 */ /* 0x000fe20000000000 */
[----:B------:R-:W-:Y:S01]  /*173a0*/  USHF.L.U32 UR7, UR7, UR6, URZ ;  /* 0x0000000607077299 */ /* 0x000fe2000800063f */
[----:B------:R-:W-:Y:S01]  /*173b0*/  MOV R8, 0x1 ;  /* 0x0000000100087802 */ /* 0x000fe20000000f00 */
[----:B------:R-:W-:Y:S01]  /*173c0*/  UIADD3 UR4, UR5, -0x1, URZ ;  /* 0xffffffff05047890 */ /* 0x000fe2000fffe03f */
[----:B------:R-:W-:Y:S01]  /*173d0*/  IMAD.MOV.U32 R0, RZ, RZ, 0x1 ;  /* 0x00000001ff007424 */ /* 0x000fe200078e00ff */
[----:B------:R-:W-:Y:S01]  /*173e0*/  USHF.R.S32.HI UR11, URZ, 0x1f, UR10 ;  /* 0x0000001f3f0b7899 */ /* 0x000fe2000801140a */
[----:B------:R-:W-:Y:S01]  /*173f0*/  MOV R6, RZ ;  /* 0x000000ff00067202 */ /* 0x000fe20000000f00 */
[----:B------:R-:W-:Y:S01]  /*17400*/  ULDC UR8, c[0x0][0xc] ;  /* 0x0000030000087ab9 */ /* 0x000fe20000000800 */
[----:B------:R-:W-:-:S02]  /*17410*/  USHF.L.U32 UR5, UR9, UR6, URZ ;  /* 0x0000000609057299 */ /* 0x000fc4000800063f */
[----:B------:R-:W-:Y:S01]  /*17420*/  ULEA.HI UR11, UR11, UR10, URZ, 0x7 ;  /* 0x0000000a0b0b7291 */ /* 0x000fe2000f8f383f */
[----:B------:R-:W-:Y:S01]  /*17430*/  ULDC UR9, c[0x0][0x10] ;  /* 0x0000040000097ab9 */ /* 0x000fe20000000800 */
[----:B------:R-:W-:Y:S02]  /*17440*/  ULOP3.LUT UR6, URZ, UR7, URZ, 0x33, !UPT ;  /* 0x000000073f067292 */ /* 0x000fe4000f8e333f */
[----:B------:R-:W-:Y:S01]  /*17450*/  UIMAD.WIDE.U32 UR8, UR8, UR9, URZ ;  /* 0x00000009080872a5 */ /* 0x000fe2000f8e003f */
[----:B------:R-:W-:Y:S01]  /*17460*/  ULDC UR7, c[0x0][0x14] ;  /* 0x0000050000077ab9 */ /* 0x000fe20000000800 */
[----:B------:R-:W-:Y:S02]  /*17470*/  USHF.R.S32.HI UR18, URZ, 0x7, UR11 ;  /* 0x000000073f127899 */ /* 0x000fe4000801140b */
[----:B------:R-:W-:Y:S02]  /*17480*/  UIMAD.WIDE.U32 UR20, UR8, UR7, URZ ;  /* 0x00000007081472a5 */ /* 0x000fe4000f8e003f */
[----:B------:R-:W-:-:S02]  /*17490*/  UIMAD UR13, UR9, UR7, URZ ;  /* 0x00000007090d72a4 */ /* 0x000fc4000f8e023f */
[----:B------:R-:W-:Y:S01]  /*174a0*/  ULOP3.LUT UR24, UR40, 0x2, URZ, 0xfc, !UPT ;  /* 0x0000000228187892 */ /* 0x000fe2000f8efc3f */
[C---:B0-----:R-:W-:Y:S01]  /*174b0*/  LOP3.LUT P2, RZ, R4.reuse, 0x7f, RZ, 0xc0, !PT ;  /* 0x0000007f04ff7812 */ /* 0x041fe2000784c0ff */
[----:B------:R-:W-:Y:S01]  /*174c0*/  UIADD3 UR13, UR21, UR13, URZ ;  /* 0x0000000d150d7290 */ /* 0x000fe2000fffe03f */
[----:B------:R-:W-:Y:S01]  /*174d0*/  LOP3.LUT P0, RZ, R4, 0x1f, RZ, 0xc0, !PT ;  /* 0x0000001f04ff7812 */ /* 0x000fe2000780c0ff */
[----:B------:R-:W-:Y:S01]  /*174e0*/  UIADD3 UR25, UR18, 0x1, URZ ;  /* 0x0000000112197890 */ /* 0x000fe2000fffe03f */
[----:B------:R-:W-:Y:S02]  /*174f0*/  ULDC.64 UR22, c[0x0][0x198] ;  /* 0x0000660000167ab9 */ /* 0x000fe40000000a00 */
[----:B------:R-:W-:-:S13]  /*17500*/  PLOP3.LUT P0, PT, P0, P2, PT, 0x8a, 0x0 ;  /* 0x000000000000781c */ /* 0x000fda0000705172 */
.L_x_562:
[----:B------:R-:W-:-:S03]  /*17510*/  UMOV UR7, 0xffffffff ;  /* 0xffffffff00077882 */ /* 0x000fc60000000000 */
[----:B------:R-:W-:Y:S05]  /*17520*/  BRA.DIV UR7, `(.L_x_551) ;  /* 0x0000000e07a07947 */ /* 0x000fea000b800000 */
[----:B------:R-:W-:-:S13]  /*17530*/  ELECT P6, URZ, PT ;  /* 0x00000000003f782f */ /* 0x000fda00038c0000 */
.L_x_572:
[----:B------:R-:W0:Y:S01]  /*17540*/  LDC R4, c[0x0][0x28c] ;  /* 0x0000a300ff047b82 */ /* 0x000e220000000800 */
[----:B------:R-:W-:Y:S01]  /*17550*/  BSSY B1, `(.L_x_552) ;  /* 0x0000035000017945 */ /* 0x000fe20003800000 */
[----:B0-----:R-:W-:-:S13]  /*17560*/  ISETP.LT.OR P6, PT, R4, 0x1, !P6 ;  /* 0x000000010400780c */ /* 0x001fda00077c1670 */
[----:B------:R-:W-:Y:S05]  /*17570*/  @P6 BRA `(.L_x_553) ;  /* 0x0000000000c86947 */ /* 0x000fea0003800000 */
[----:B------:R-:W-:Y:S01]  /*17580*/  SHF.L.U32 R11, R3, 0x8, RZ ;  /* 0x00000008030b7819 */ /* 0x000fe200000006ff */
[----:B------:R-:W-:Y:S01]  /*17590*/  IMAD.SHL.U32 R2, R2, 0x100, RZ ;  /* 0x0000010002027824 */ /* 0x000fe200078e00ff */
[----:B------:R-:W-:Y:S01]  /*175a0*/  MOV R14, UR25 ;  /* 0x00000019000e7c02 */ /* 0x000fe20008000f00 */
[----:B------:R-:W-:Y:S01]  /*175b0*/  IMAD.MOV.U32 R12, RZ, RZ, RZ ;  /* 0x000000ffff0c7224 */ /* 0x000fe200078e00ff */
[----:B------:R-:W-:Y:S01]  /*175c0*/  MOV R4, R6 ;  /* 0x0000000600047202 */ /* 0x000fe20000000f00 */
[----:B------:R-:W-:-:S07]  /*175d0*/  IMAD.MOV.U32 R3, RZ, RZ, R0 ;  /* 0x000000ffff037224 */ /* 0x000fce00078e0000 */
.L_x_557:
[----:B------:R-:W0:Y:S01]  /*175e0*/  S2R R10, SR_CgaCtaId ;  /* 0x00000000000a7919 */ /* 0x000e220000008800 */
[----:B------:R-:W-:Y:S01]  /*175f0*/  MOV R5, 0x400 ;  /* 0x0000040000057802 */ /* 0x000fe20000000f00 */
[----:B------:R-:W1:Y:S03]  /*17600*/  @!P2 LDC R7, c[0x0][0x500] ;  /* 0x00014000ff07ab82 */ /* 0x000e660000000800 */
[----:B0-----:R-:W-:Y:S02]  /*17610*/  LEA R13, R10, R5, 0x18 ;  /* 0x000000050a0d7211 */ /* 0x001fe400078ec0ff */
[----:B------:R-:W-:-:S03]  /*17620*/  SHF.L.U32 R5, R3, 0x1f, RZ ;  /* 0x0000001f03057819 */ /* 0x000fc600000006ff */
[----:B------:R-:W-:-:S04]  /*17630*/  IMAD R10, R4, 0x8, R13 ;  /* 0x00000008040a7824 */ /* 0x000fc800078e020d */
[----:B------:R-:W0:Y:S02]  /*17640*/  SYNCS.PHASECHK.TRANS64.TRYWAIT P1, [R10+URZ+0x18], R5 ;  /* 0x000018050a0075a7 */ /* 0x000e24000802017f */
[----:B01----:R-:W-:Y:S05]  /*17650*/  @!P1 BRA `(.L_x_554) ;  /* 0x0000000c00749947 */ /* 0x003fea0003800000 */
.L_x_573:
[----:B------:R-:W-:Y:S01]  /*17660*/  UPRMT UR7, UR24, 0x9910, URZ ;  /* 0x0000991018077896 */ /* 0x000fe2000800003f */
[----:B------:R1:W-:Y:S03]  /*17670*/  @!P2 SYNCS.ARRIVE.TRANS64 RZ, [R10+URZ], R7 ;  /* 0x000000070affa9a7 */ /* 0x0003e6000800003f */
[----:B------:R-:W-:-:S06]  /*17680*/  UISETP.NE.AND UP0, UPT, UR7, 0x2, UPT ;  /* 0x000000020700788c */ /* 0x000fcc000bf05270 */
[----:B------:R-:W-:-:S13]  /*17690*/  PLOP3.LUT P1, PT, PT, PT, UP0, 0x80, 0x0 ;  /* 0x000000000000781c */ /* 0x000fda0003f2f008 */
[----:B-1----:R-:W-:Y:S05]  /*176a0*/  @P1 BRA `(.L_x_555) ;  /* 0x0000000000041947 */ /* 0x002fea0003800000 */
[----:B------:R-:W-:Y:S01]  /*176b0*/  BPT.TRAP 0x1 ;  /* 0x000000040000795c */ /* 0x000fe20000300000 */
.L_x_555:
[----:B------:R-:W-:Y:S05]  /*176c0*/  @P0 BRA `(.L_x_556) ;  /* 0x0000000000040947 */ /* 0x000fea0003800000 */
[----:B------:R-:W-:Y:S01]  /*176d0*/  BPT.TRAP 0x1 ;  /* 0x000000040000795c */ /* 0x000fe20000300000 */
.L_x_556:
[----:B------:R-:W-:Y:S01]  /*176e0*/  LEA R13, R4, R13, 0xf ;  /* 0x0000000d040d7211 */ /* 0x000fe200078e78ff */
[----:B------:R-:W-:Y:S01]  /*176f0*/  UIADD3 UR14, UP0, UR22, 0xf0, URZ ;  /* 0x000000f0160e7890 */ /* 0x000fe2000ff1e03f */
[----:B------:R-:W-:Y:S01]  /*17700*/  R2UR UR9, R10 ;  /* 0x000000000a0972ca */ /* 0x000fe200000e0000 */
[----:B------:R-:W-:Y:S01]  /*17710*/  UIADD3 UR26, UP1, UR22, 0x1f0, URZ ;  /* 0x000001f0161a7890 */ /* 0x000fe2000ff3e03f */
[----:B------:R-:W-:Y:S01]  /*17720*/  R2UR UR7, R13 ;  /* 0x000000000d0772ca */ /* 0x000fe200000e0000 */
[----:B------:R-:W-:Y:S01]  /*17730*/  UIADD3.X UR15, URZ, UR23, URZ, UP0, !UPT ;  /* 0x000000173f0f7290 */ /* 0x000fe200087fe43f */
[----:B------:R-:W-:Y:S01]  /*17740*/  R2UR UR11, R11 ;  /* 0x000000000b0b72ca */ /* 0x000fe200000e0000 */
[----:B------:R-:W-:Y:S01]  /*17750*/  VIADD R4, R4, 0x1 ;  /* 0x0000000104047836 */ /* 0x000fe20000000000 */
[----:B------:R-:W-:Y:S01]  /*17760*/  R2UR UR10, R12 ;  /* 0x000000000c0a72ca */ /* 0x000fe200000e0000 */
[----:B------:R-:W-:Y:S01]  /*17770*/  UIADD3.X UR27, URZ, UR23, URZ, UP1, !UPT ;  /* 0x000000173f1b7290 */ /* 0x000fe20008ffe43f */
[----:B------:R-:W-:Y:S01]  /*17780*/  R2UR UR12, R9 ;  /* 0x00000000090c72ca */ /* 0x000fe200000e0000 */
[----:B------:R-:W-:Y:S01]  /*17790*/  UMOV UR16, 0x0 ;  /* 0x0000000000107882 */ /* 0x000fe20000000000 */
[----:B------:R-:W-:Y:S01]  /*177a0*/  IADD3 R14, R14, -0x1, RZ ;  /* 0xffffffff0e0e7810 */ /* 0x000fe20007ffe0ff */
[----:B------:R-:W-:Y:S01]  /*177b0*/  UMOV UR17, 0x10000000 ;  /* 0x1000000000117882 */ /* 0x000fe20000000000 */
[----:B------:R-:W-:Y:S01]  /*177c0*/  R2UR UR19, R2 ;  /* 0x00000000021372ca */ /* 0x000fe200000e0000 */
[----:B------:R-:W-:Y:S01]  /*177d0*/  VIADD R12, R12, 0x80 ;  /* 0x000000800c0c7836 */ /* 0x000fe20000000000 */
[----:B------:R-:W-:Y:S01]  /*177e0*/  ISETP.GT.AND P3, PT, R14, 0x1, PT ;  /* 0x000000010e00780c */ /* 0x000fe20003f64270 */
[----:B------:R-:W-:Y:S01]  /*177f0*/  UIADD3 UR8, UR7, 0x100, URZ ;  /* 0x0000010007087890 */ /* 0x000fe2000fffe03f */
[----:B------:R-:W-:Y:S01]  /*17800*/  ISETP.NE.AND P1, PT, R4, 0x3, PT ;  /* 0x000000030400780c */ /* 0x000fe20003f25270 */
[----:B------:R-:W-:-:S03]  /*17810*/  UIADD3 UR7, UR7, 0x18100, URZ ;  /* 0x0001810007077890 */ /* 0x000fc6000fffe03f */
[----:B0-----:R-:W-:Y:S02]  /*17820*/  SEL R10, RZ, 0x1, P1 ;  /* 0x00000001ff0a7807 */ /* 0x001fe40000800000 */
[----:B------:R-:W-:Y:S02]  /*17830*/  SEL R4, R4, RZ, P1 ;  /* 0x000000ff04047207 */ /* 0x000fe40000800000 */
[----:B------:R0:W-:Y:S01]  /*17840*/  UTMALDG.3D [UR8], [UR14], desc[UR16] ;  /* 0x000010080e0075b4 */ /* 0x0001e20008011000 */
[----:B------:R-:W-:Y:S01]  /*17850*/  LOP3.LUT R3, R3, R10, RZ, 0x3c, !PT ;  /* 0x0000000a03037212 */ /* 0x000fe200078e3cff */
[----:B0-----:R-:W-:Y:S01]  /*17860*/  UMOV UR8, UR7 ;  /* 0x0000000700087c82 */ /* 0x001fe20008000000 */
[----:B------:R-:W-:Y:S02]  /*17870*/  UMOV UR11, UR19 ;  /* 0x00000013000b7c82 */ /* 0x000fe40008000000 */
[----:B------:R0:W-:Y:S02]  /*17880*/  UTMALDG.3D [UR8], [UR26], desc[UR16] ;  /* 0x000010081a0075b4 */ /* 0x0001e40008011000 */
[----:B0-----:R-:W-:Y:S05]  /*17890*/  @P3 BRA `(.L_x_557) ;  /* 0xfffffffc00503947 */ /* 0x001fea000383ffff */
.L_x_553:
[----:B------:R-:W-:Y:S05]  /*178a0*/  BSYNC B1 ;  /* 0x0000000000017941 */ /* 0x000fea0003800000 */
.L_x_552:
[----:B------:R-:W2:Y:S01]  /*178b0*/  LDL.LU R15, [R1+0x200] ;  /* 0x00020000010f7983 */ /* 0x000ea20000300800 */
[----:B------:R-:W-:Y:S01]  /*178c0*/  LOP3.LUT P1, RZ, R8, 0xff, RZ, 0xc0, !PT ;  /* 0x000000ff08ff7812 */ /* 0x000fe2000782c0ff */
[----:B------:R-:W-:Y:S02]  /*178d0*/  ULDC.64 UR8, c[0x0][0x650] ;  /* 0x0001940000087ab9 */ /* 0x000fe40000000a00 */
[----:B------:R-:W3:Y:S01]  /*178e0*/  LDL.LU R13, [R1+0x204] ;  /* 0x00020400010d7983 */ /* 0x000ee20000300800 */
[----:B------:R-:W-:Y:S01]  /*178f0*/  IADD3 R6, R6, UR18, RZ ;  /* 0x0000001206067c10 */ /* 0x000fe2000fffe0ff */
[----:B------:R-:W-:Y:S01]  /*17900*/  UISETP.GE.U32.AND UP0, UPT, UR18, 0x3, UPT ;  /* 0x000000031200788c */ /* 0x000fe2000bf06070 */
[----:B------:R-:W-:Y:S01]  /*17910*/  BSSY B1, `(.L_x_558) ;  /* 0x0000074000017945 */ /* 0x000fe20003800000 */
[----:B------:R-:W-:Y:S02]  /*17920*/  MOV R9, 0xffffffff ;  /* 0xffffffff00097802 */ /* 0x000fe40000000f00 */
[----:B------:R-:W-:-:S02]  /*17930*/  PRMT R4, RZ, 0x7610, R4 ;  /* 0x00007610ff047816 */ /* 0x000fc40000000004 */
[----:B------:R-:W-:Y:S02]  /*17940*/  PLOP3.LUT P3, PT, PT, PT, UP0, 0x80, 0x0 ;  /* 0x000000000000781c */ /* 0x000fe40003f6f008 */
[----:B------:R-:W0:Y:S01]  /*17950*/  @P1 S2R R3, SR_CgaCtaId ;  /* 0x0000000000031919 */ /* 0x000e220000008800 */
[----:B------:R-:W-:Y:S02]  /*17960*/  @P1 MOV R2, 0x400 ;  /* 0x0000040000021802 */ /* 0x000fe40000000f00 */
[----:B------:R-:W-:Y:S02]  /*17970*/  PRMT R8, RZ, 0x7610, R8 ;  /* 0x00007610ff087816 */ /* 0x000fe40000000008 */
[----:B0-----:R-:W-:-:S04]  /*17980*/  @P1 LEA R2, R3, R2, 0x18 ;  /* 0x0000000203021211 */ /* 0x001fc800078ec0ff */
[----:B------:R0:W-:Y:S01]  /*17990*/  @P1 SYNCS.ARRIVE.TRANS64.A1T0 RZ, [R2+URZ+0x48], RZ ;  /* 0x000048ff02ff19a7 */ /* 0x0001e2000810003f */
[----:B------:R-:W-:Y:S01]  /*179a0*/  ISETP.GT.U32.AND P1, PT, R6, 0x2, PT ;  /* 0x000000020600780c */ /* 0x000fe20003f24070 */
[----:B0-----:R-:W-:-:S05]  /*179b0*/  IMAD.U32 R2, RZ, RZ, UR18 ;  /* 0x00000012ff027e24 */ /* 0x001fca000f8e00ff */
[----:B------:R-:W-:Y:S01]  /*179c0*/  ISETP.LT.U32.AND P1, PT, R2, 0x3, P1 ;  /* 0x000000030200780c */ /* 0x000fe20000f21070 */
[----:B------:R-:W-:-:S04]  /*179d0*/  IMAD.WIDE.U32 R2, R6, -0x55555555, RZ ;  /* 0xaaaaaaab06027825 */ /* 0x000fc800078e00ff */
[----:B------:R-:W-:Y:S01]  /*179e0*/  IMAD.MOV.U32 R2, RZ, RZ, -0x1 ;  /* 0xffffffffff027424 */ /* 0x000fe200078e00ff */
[----:B------:R-:W-:Y:S02]  /*179f0*/  SHF.R.U32.HI R5, RZ, 0x1, R3 ;  /* 0x00000001ff057819 */ /* 0x000fe40000011603 */
[----:B------:R-:W-:-:S03]  /*17a00*/  SEL R3, RZ, 0x1, !P1 ;  /* 0x00000001ff037807 */ /* 0x000fc60004800000 */
[----:B------:R-:W-:Y:S01]  /*17a10*/  IMAD R6, R5, -0x3, R6 ;  /* 0xfffffffd05067824 */ /* 0x000fe200078e0206 */
[----:B------:R-:W-:Y:S02]  /*17a20*/  LOP3.LUT R0, R0, R3, RZ, 0x3c, !PT ;  /* 0x0000000300007212 */ /* 0x000fe400078e3cff */
[----:B------:R-:W-:Y:S02]  /*17a30*/  MOV R3, 0xffffffff ;  /* 0xffffffff00037802 */ /* 0x000fe40000000f00 */
[----:B------:R-:W-:Y:S02]  /*17a40*/  @P3 LOP3.LUT R0, R0, 0x1, R5, 0x78, !PT ;  /* 0x0000000100003812 */ /* 0x000fe400078e7805 */
[----:B---3--:R-:W-:-:S04]  /*17a50*/  IADD3 R13, P1, R13, UR20, RZ ;  /* 0x000000140d0d7c10 */ /* 0x008fc8000ff3e0ff */
[----:B--2---:R-:W-:Y:S01]  /*17a60*/  IADD3.X R15, R15, UR13, RZ, P1, !PT ;  /* 0x0000000d0f0f7c10 */ /* 0x004fe20008ffe4ff */
[----:B------:R0:W-:Y:S01]  /*17a70*/  STL [R1+0x204], R13 ;  /* 0x0002040d01007387 */ /* 0x0001e20000100800 */
[----:B------:R-:W-:-:S03]  /*17a80*/  ISETP.GE.U32.AND P1, PT, R13, UR8, PT ;  /* 0x000000080d007c0c */ /* 0x000fc6000bf26070 */
[----:B------:R0:W-:Y:S01]  /*17a90*/  STL [R1+0x200], R15 ;  /* 0x0002000f01007387 */ /* 0x0001e20000100800 */
[----:B------:R-:W-:-:S13]  /*17aa0*/  ISETP.GE.U32.AND.EX P1, PT, R15, UR9, PT, P1 ;  /* 0x000000090f007c0c */ /* 0x000fda000bf26110 */
[----:B0-----:R-:W-:Y:S05]  /*17ab0*/  @P1 BRA `(.L_x_559) ;  /* 0x0000000400641947 */ /* 0x001fea0003800000 */
[----:B------:R-:W0:Y:S01]  /*17ac0*/  S2R R7, SR_CTAID.X ;  /* 0x0000000000077919 */ /* 0x000e220000002500 */
[----:B------:R-:W-:Y:S01]  /*17ad0*/  ULDC UR7, c[0x0][0x150] ;  /* 0x0000540000077ab9 */ /* 0x000fe20000000800 */
[----:B------:R-:W1:Y:S01]  /*17ae0*/  LDC R4, c[0x0][0x144] ;  /* 0x00005100ff047b82 */ /* 0x000e620000000800 */
[----:B------:R-:W-:Y:S01]  /*17af0*/  UISETP.NE.AND UP0, UPT, UR46, URZ, UPT ;  /* 0x0000003f2e00728c */ /* 0x000fe2000bf05270 */
[----:B------:R-:W2:Y:S01]  /*17b00*/  S2R R5, SR_CTAID.Y ;  /* 0x0000000000057919 */ /* 0x000ea20000002600 */
[----:B------:R-:W-:Y:S01]  /*17b10*/  ULDC.64 UR8, c[0x0][0x628] ;  /* 0x00018a0000087ab9 */ /* 0x000fe20000000a00 */
[----:B------:R-:W-:-:S03]  /*17b20*/  ULDC UR10, c[0x0][0x630] ;  /* 0x00018c00000a7ab9 */ /* 0x000fc60000000800 */
[----:B------:R-:W-:Y:S01]  /*17b30*/  PLOP3.LUT P1, PT, PT, PT, UP0, 0x80, 0x0 ;  /* 0x000000000000781c */ /* 0x000fe20003f2f008 */
[----:B------:R-:W3:Y:S01]  /*17b40*/  LDC R10, c[0x0][0x148] ;  /* 0x00005200ff0a7b82 */ /* 0x000ee20000000800 */
[----:B0-----:R-:W-:Y:S02]  /*17b50*/  I2FP.F32.U32 R2, R7 ;  /* 0x0000000700027245 */ /* 0x001fe40000201000 */
[----:B--2---:R-:W-:-:S03]  /*17b60*/  I2FP.F32.U32 R3, R5 ;  /* 0x0000000500037245 */ /* 0x004fc60000201000 */
[----:B------:R-:W-:Y:S01]  /*17b70*/  FMUL R2, R2, UR7 ;  /* 0x0000000702027c20 */ /* 0x000fe20008400000 */
[----:B------:R-:W-:Y:S02]  /*17b80*/  ULDC UR7, c[0x0][0x154] ;  /* 0x0000550000077ab9 */ /* 0x000fe40000000800 */
[----:B------:R-:W-:-:S03]  /*17b90*/  FMUL R9, R3, UR7 ;  /* 0x0000000703097c20 */ /* 0x000fc60008400000 */
[----:B------:R-:W0:Y:S08]  /*17ba0*/  F2I.U32.TRUNC.NTZ R2, R2 ;  /* 0x0000000200027305 */ /* 0x000e30000020f000 */
[----:B------:R-:W2:Y:S01]  /*17bb0*/  F2I.U32.TRUNC.NTZ R9, R9 ;  /* 0x0000000900097305 */ /* 0x000ea2000020f000 */
[----:B0-----:R-:W-:Y:S02]  /*17bc0*/  IMAD.MOV R3, RZ, RZ, -R2 ;  /* 0x000000ffff037224 */ /* 0x001fe400078e0a02 */
[----:B------:R-:W-:-:S02]  /*17bd0*/  IMAD.MOV.U32 R2, RZ, RZ, R13 ;  /* 0x000000ffff027224 */ /* 0x000fc400078e000d */
[----:B-1----:R-:W-:Y:S01]  /*17be0*/  IMAD R7, R4, R3, R7 ;  /* 0x0000000304077224 */ /* 0x002fe200078e0207 */
[----:B--2---:R-:W-:-:S05]  /*17bf0*/  IADD3 R3, -R9, RZ, RZ ;  /* 0x000000ff09037210 */ /* 0x004fca0007ffe1ff */
[----:B---3--:R-:W-:Y:S01]  /*17c00*/  @P1 IMAD R7, R10, R3, R5 ;  /* 0x000000030a071224 */ /* 0x008fe200078e0205 */
[----:B------:R-:W-:Y:S02]  /*17c10*/  ISETP.NE.U32.AND P1, PT, RZ, UR8, PT ;  /* 0x00000008ff007c0c */ /* 0x000fe4000bf25070 */
[----:B------:R-:W-:Y:S02]  /*17c20*/  MOV R3, R15 ;  /* 0x0000000f00037202 */ /* 0x000fe40000000f00 */
[----:B------:R-:W-:-:S13]  /*17c30*/  ISETP.NE.AND.EX P1, PT, RZ, UR9, PT, P1 ;  /* 0x00000009ff007c0c */ /* 0x000fda000bf25310 */
[----:B------:R-:W-:Y:S05]  /*17c40*/  @!P1 BRA `(.L_x_560) ;  /* 0x0000000000289947 */ /* 0x000fea0003800000 */
[----:B------:R-:W-:Y:S02]  /*17c50*/  ULDC UR7, c[0x0][0x634] ;  /* 0x00018d0000077ab9 */ /* 0x000fe40000000800 */
[----:B------:R-:W-:-:S05]  /*17c60*/  IADD3 R3, P1, R13, UR7, RZ ;  /* 0x000000070d037c10 */ /* 0x000fca000ff3e0ff */
[----:B------:R-:W-:-:S04]  /*17c70*/  IMAD.X R9, RZ, RZ, R15, P1 ;  /* 0x000000ffff097224 */ /* 0x000fc800008e060f */
[----:B------:R-:W-:-:S04]  /*17c80*/  IMAD.WIDE.U32 R4, R9, UR8, RZ ;  /* 0x0000000809047c25 */ /* 0x000fc8000f8e00ff */
[----:B------:R-:W-:-:S04]  /*17c90*/  IMAD.WIDE.U32 R4, P1, R3, UR9, R4 ;  /* 0x0000000903047c25 */ /* 0x000fc8000f820004 */
[----:B------:R-:W-:-:S04]  /*17ca0*/  IMAD.WIDE.U32 R2, R3, UR8, RZ ;  /* 0x0000000803027c25 */ /* 0x000fc8000f8e00ff */
[----:B------:R-:W-:Y:S01]  /*17cb0*/  IMAD.MOV.U32 R2, RZ, RZ, R5 ;  /* 0x000000ffff027224 */ /* 0x000fe200078e0005 */
[----:B------:R-:W-:Y:S02]  /*17cc0*/  IADD3 RZ, P3, R3, R4, RZ ;  /* 0x0000000403ff7210 */ /* 0x000fe40007f7e0ff */
[----:B------:R-:W-:-:S03]  /*17cd0*/  IADD3.X R3, RZ, RZ, RZ, P1, !PT ;  /* 0x000000ffff037210 */ /* 0x000fc60000ffe4ff */
[----:B------:R-:W-:-:S08]  /*17ce0*/  IMAD.WIDE.U32.X R2, R9, UR9, R2, P3 ;  /* 0x0000000909027c25 */ /* 0x000fd000098e0402 */
.L_x_560:
[--C-:B------:R-:W-:Y:S01]  /*17cf0*/  SHF.R.U64 R9, R2, UR10, R3.reuse ;  /* 0x0000000a02097c19 */ /* 0x100fe20008001203 */
[----:B------:R-:W-:Y:S01]  /*17d00*/  ULDC.64 UR8, c[0x0][0x620] ;  /* 0x0001880000087ab9 */ /* 0x000fe20000000a00 */
[----:B------:R-:W-:Y:S01]  /*17d10*/  SHF.R.U32.HI R2, RZ, UR10, R3 ;  /* 0x0000000aff027c19 */ /* 0x000fe20008011603 */
[----:B------:R-:W-:Y:S01]  /*17d20*/  ULDC UR7, c[0x0][0x618] ;  /* 0x0001860000077ab9 */ /* 0x000fe20000000800 */
[----:B------:R-:W-:Y:S02]  /*17d30*/  IADD3 R11, P1, RZ, -R9, RZ ;  /* 0x80000009ff0b7210 */ /* 0x000fe40007f3e0ff */
[----:B------:R-:W-:Y:S02]  /*17d40*/  MOV R3, R15 ;  /* 0x0000000f00037202 */ /* 0x000fe40000000f00 */
[----:B------:R-:W-:-:S05]  /*17d50*/  IADD3.X R2, RZ, ~R2, RZ, P1, !PT ;  /* 0x80000002ff027210 */ /* 0x000fca0000ffe4ff */
[----:B------:R-:W-:-:S04]  /*17d60*/  IMAD R2, R2, UR8, RZ ;  /* 0x0000000802027c24 */ /* 0x000fc8000f8e02ff */
[----:B------:R-:W-:Y:S02]  /*17d70*/  IMAD R5, R11, UR9, R2 ;  /* 0x000000090b057c24 */ /* 0x000fe4000f8e0202 */
[----:B------:R-:W-:-:S04]  /*17d80*/  IMAD.MOV.U32 R2, RZ, RZ, R13 ;  /* 0x000000ffff027224 */ /* 0x000fc800078e000d */
[----:B------:R-:W-:Y:S01]  /*17d90*/  IMAD.WIDE.U32 R2, R11, UR8, R2 ;  /* 0x000000080b027c25 */ /* 0x000fe2000f8e0002 */
[----:B------:R-:W-:Y:S02]  /*17da0*/  ULDC.64 UR8, c[0x0][0x640] ;  /* 0x0001900000087ab9 */ /* 0x000fe40000000a00 */
[----:B------:R-:W-:Y:S01]  /*17db0*/  ISETP.NE.U32.AND P1, PT, RZ, UR8, PT ;  /* 0x00000008ff007c0c */ /* 0x000fe2000bf25070 */
[----:B------:R-:W-:-:S03]  /*17dc0*/  IMAD.IADD R3, R3, 0x1, R5 ;  /* 0x0000000103037824 */ /* 0x000fc600078e0205 */
[----:B------:R-:W-:Y:S02]  /*17dd0*/  ISETP.NE.AND.EX P1, PT, RZ, UR9, PT, P1 ;  /* 0x00000009ff007c0c */ /* 0x000fe4000bf25310 */
[--C-:B------:R-:W-:Y:S02]  /*17de0*/  SHF.R.U64 R10, R2, UR7, R3.reuse ;  /* 0x00000007020a7c19 */ /* 0x100fe40008001203 */
[----:B------:R-:W-:Y:S01]  /*17df0*/  SHF.R.U32.HI R3, RZ, UR7, R3 ;  /* 0x00000007ff037c19 */ /* 0x000fe20008011603 */
[----:B------:R-:W-:-:S03]  /*17e00*/  ULDC UR7, c[0x0][0x608] ;  /* 0x0001820000077ab9 */ /* 0x000fc60000000800 */
[--C-:B------:R-:W-:Y:S02]  /*17e10*/  SHF.R.U64 R12, R10, UR7, R3.reuse ;  /* 0x000000070a0c7c19 */ /* 0x100fe40008001203 */
[----:B------:R-:W-:Y:S01]  /*17e20*/  SHF.R.U32.HI R3, RZ, UR7, R3 ;  /* 0x00000007ff037c19 */ /* 0x000fe20008011603 */
[----:B------:R-:W-:-:S03]  /*17e30*/  ULDC UR7, c[0x0][0x658] ;  /* 0x0001960000077ab9 */ /* 0x000fc60000000800 */
[--C-:B------:R-:W-:Y:S02]  /*17e40*/  SHF.R.U32.HI R13, RZ, UR7, R3.reuse ;  /* 0x00000007ff0d7c19 */ /* 0x100fe40008011603 */
[----:B------:R-:W-:-:S03]  /*17e50*/  SHF.R.U64 R11, R12, UR7, R3 ;  /* 0x000000070c0b7c19 */ /* 0x000fc60008001203 */
[----:B------:R-:W-:Y:S01]  /*17e60*/  IMAD.MOV.U32 R3, RZ, RZ, R13 ;  /* 0x000000ffff037224 */ /* 0x000fe200078e000d */
[----:B------:R-:W-:Y:S01]  /*17e70*/  MOV R2, R11 ;  /* 0x0000000b00027202 */ /* 0x000fe20000000f00 */
[----:B------:R-:W-:Y:S06]  /*17e80*/  @!P1 BRA `(.L_x_561) ;  /* 0x0000000000289947 */ /* 0x000fec0003800000 */
[----:B------:R-:W-:Y:S02]  /*17e90*/  ULDC UR7, c[0x0][0x64c] ;  /* 0x0001930000077ab9 */ /* 0x000fe40000000800 */
[----:B------:R-:W-:-:S04]  /*17ea0*/  IADD3 R3, P1, R11, UR7, RZ ;  /* 0x000000070b037c10 */ /* 0x000fc8000ff3e0ff */
[----:B------:R-:W-:-:S05]  /*17eb0*/  IADD3.X R13, RZ, R13, RZ, P1, !PT ;  /* 0x0000000dff0d7210 */ /* 0x000fca0000ffe4ff */
[----:B------:R-:W-:-:S04]  /*17ec0*/  IMAD.WIDE.U32 R4, R13, UR8, RZ ;  /* 0x000000080d047c25 */ /* 0x000fc8000f8e00ff */
[----:B------:R-:W-:-:S04]  /*17ed0*/  IMAD.WIDE.U32 R4, P1, R3, UR9, R4 ;  /* 0x0000000903047c25 */ /* 0x000fc8000f820004 */
[----:B------:R-:W-:Y:S01]  /*17ee0*/  IMAD.WIDE.U32 R2, R3, UR8, RZ ;  /* 0x0000000803027c25 */ /* 0x000fe2000f8e00ff */
[----:B------:R-:W-:-:S04]  /*17ef0*/  MOV R2, R5 ;  /* 0x0000000500027202 */ /* 0x000fc80000000f00 */
[----:B------:R-:W-:Y:S01]  /*17f00*/  IADD3 RZ, P3, R3, R4, RZ ;  /* 0x0000000403ff7210 */ /* 0x000fe20007f7e0ff */
[----:B------:R-:W-:-:S04]  /*17f10*/  IMAD.X R3, RZ, RZ, RZ, P1 ;  /* 0x000000ffff037224 */ /* 0x000fc800008e06ff */
[----:B------:R-:W-:-:S08]  /*17f20*/  IMAD.WIDE.U32.X R2, R13, UR9, R2, P3 ;  /* 0x000000090d027c25 */ /* 0x000fd000098e0402 */
.L_x_561:
[----:B------:R-:W-:Y:S01]  /*17f30*/  ULDC UR7, c[0x0][0x648] ;  /* 0x0001920000077ab9 */ /* 0x000fe20000000800 */
[----:B------:R-:W-:Y:S01]  /*17f40*/  LOP3.LUT R12, R12, UR6, RZ, 0xc0, !PT ;  /* 0x000000060c0c7c12 */ /* 0x000fe2000f8ec0ff */
[----:B------:R-:W-:Y:S01]  /*17f50*/  UISETP.NE.AND UP0, UPT, UR46, URZ, UPT ;  /* 0x0000003f2e00728c */ /* 0x000fe2000bf05270 */
[----:B------:R-:W-:Y:S01]  /*17f60*/  SHF.R.U64 R3, R2, UR7, R3 ;  /* 0x0000000702037c19 */ /* 0x000fe20008001203 */
[----:B------:R-:W-:Y:S01]  /*17f70*/  ULDC UR7, c[0x0][0x638] ;  /* 0x00018e0000077ab9 */ /* 0x000fe20000000800 */
[----:B------:R-:W-:-:S03]  /*17f80*/  LOP3.LUT R4, R10, UR4, RZ, 0xc0, !PT ;  /* 0x000000040a047c12 */ /* 0x000fc6000f8ec0ff */
[----:B------:R-:W-:Y:S01]  /*17f90*/  IMAD.MOV R2, RZ, RZ, -R3 ;  /* 0x000000ffff027224 */ /* 0x000fe200078e0a03 */
[----:B------:R-:W-:Y:S01]  /*17fa0*/  PLOP3.LUT P1, PT, PT, PT, UP0, 0x40, 0x0 ;  /* 0x000000000000781c */ /* 0x000fe20003f2e808 */
[----:B------:R-:W-:Y:S01]  /*17fb0*/  IMAD R12, R3, UR5, R12 ;  /* 0x00000005030c7c24 */ /* 0x000fe2000f8e020c */
[----:B------:R-:W-:Y:S01]  /*17fc0*/  PLOP3.LUT P3, PT, PT, PT, UP0, 0x40, 0x0 ;  /* 0x000000000000781c */ /* 0x000fe20003f6e808 */
[----:B------:R-:W-:Y:S01]  /*17fd0*/  IMAD R11, R2, UR7, R11 ;  /* 0x00000007020b7c24 */ /* 0x000fe2000f8e020b */
[----:B------:R-:W-:Y:S02]  /*17fe0*/  ULDC UR7, c[0x0][0x610] ;  /* 0x0001840000077ab9 */ /* 0x000fe40000000800 */
[----:B------:R-:W-:Y:S01]  /*17ff0*/  IMAD R7, R12, UR7, R7 ;  /* 0x000000070c077c24 */ /* 0x000fe2000f8e0207 */
[----:B------:R-:W-:Y:S02]  /*18000*/  ULDC UR7, c[0x0][0x600] ;  /* 0x0001800000077ab9 */ /* 0x000fe40000000800 */
[----:B------:R-:W-:-:S05]  /*18010*/  IMAD R4, R11, UR7, R4 ;  /* 0x000000070b047c24 */ /* 0x000fca000f8e0204 */
[----:B------:R-:W-:Y:S02]  /*18020*/  SEL R2, R4, R7, P1 ;  /* 0x0000000704027207 */ /* 0x000fe40000800000 */
[----:B------:R-:W-:Y:S02]  /*18030*/  SEL R3, R7, R4, P3 ;  /* 0x0000000407037207 */ /* 0x000fe40001800000 */
[----:B------:R-:W-:-:S07]  /*18040*/  MOV R4, 0x1 ;  /* 0x0000000100047802 */ /* 0x000fce0000000f00 */
.L_x_559:
[----:B------:R-:W-:Y:S05]  /*18050*/  BSYNC B1 ;  /* 0x0000000000017941 */ /* 0x000fea0003800000 */
.L_x_558:
[----:B------:R-:W-:-:S13]  /*18060*/  LOP3.LUT P1, RZ, R4, 0xff, RZ, 0xc0, !PT ;  /* 0x000000ff04ff7812 */ /* 0x000fda000782c0ff */
[----:B------:R-:W-:Y:S05]  /*18070*/  @P1 BRA `(.L_x_562) ;  /* 0xfffffff400241947 */ /* 0x000fea000383ffff */
[----:B------:R-:W-:Y:S05]  /*18080*/  BSYNC B0 ;  /* 0x0000000000007941 */ /* 0x000fea0003800000 */
.L_x_550:
[----:B------:R-:W-:-:S03]  /*18090*/  UMOV UR7, 0xffffffff ;  /* 0xffffffff00077882 */ /* 0x000fc60000000000 */
[----:B------:R-:W-:Y:S05]  /*180a0*/  BRA.DIV UR7, `(.L_x_563) ;  /* 0x0000000207f47947 */ /* 0x000fea000b800000 */
[----:B------:R-:W-:-:S13]  /*180b0*/  ELECT P6, URZ, PT ;  /* 0x00000000003f782f */ /* 0x000fda00038c0000 */
.L_x_576:
[----:B------:R-:W-:Y:S04]  /*180c0*/  BSSY B0, `(.L_x_564) ;  /* 0x0000023000007945 */ /* 0x000fe80003800000 */
[----:B------:R-:W-:Y:S05]  /*180d0*/  @!P6 BRA `(.L_x_565) ;  /* 0x000000000084e947 */ /* 0x000fea0003800000 */
[----:B------:R-:W-:-:S04]  /*180e0*/  ULOP3.LUT UR7, UR40, 0x2, URZ, 0xfc, !UPT ;  /* 0x0000000228077892 */ /* 0x000fc8000f8efc3f */
[----:B------:R-:W-:-:S06]  /*180f0*/  UISETP.NE.AND UP0, UPT, UR7, 0x3, UPT ;  /* 0x000000030700788c */ /* 0x000fcc000bf05270 */
[----:B------:R-:W-:-:S13]  /*18100*/  PLOP3.LUT P0, PT, PT, PT, UP0, 0x80, 0x0 ;  /* 0x000000000000781c */ /* 0x000fda0003f0f008 */
[----:B------:R-:W-:Y:S05]  /*18110*/  @!P0 BRA `(.L_x_566) ;  /* 0x0000000000048947 */ /* 0x000fea0003800000 */
[----:B------:R-:W-:Y:S01]  /*18120*/  BPT.TRAP 0x1 ;  /* 0x000000040000795c */ /* 0x000fe20000300000 */
.L_x_566:
[----:B------:R-:W0:Y:S01]  /*18130*/  S2R R3, SR_CgaCtaId ;  /* 0x0000000000037919 */ /* 0x000e220000008800 */
[----:B------:R-:W-:-:S04]  /*18140*/  MOV R2, 0x400 ;  /* 0x0000040000027802 */ /* 0x000fc80000000f00 */
[----:B0-----:R-:W-:Y:S02]  /*18150*/  LEA R3, R3, R2, 0x18 ;  /* 0x0000000203037211 */ /* 0x001fe400078ec0ff */
[----:B------:R-:W-:-:S03]  /*18160*/  SHF.L.U32 R2, R0, 0x1f, RZ ;  /* 0x0000001f00027819 */ /* 0x000fc600000006ff */
[----:B------:R-:W-:-:S05]  /*18170*/  VIADD R3, R3, 0x18 ;  /* 0x0000001803037836 */ /* 0x000fca0000000000 */
[----:B------:R-:W-:-:S04]  /*18180*/  LEA R5, R6, R3, 0x3 ;  /* 0x0000000306057211 */ /* 0x000fc800078e18ff */
[----:B------:R-:W0:Y:S02]  /*18190*/  SYNCS.PHASECHK.TRANS64.TRYWAIT P0, [R5+URZ], R2 ;  /* 0x00000002050075a7 */ /* 0x000e24000800017f */
[----:B0-----:R-:W-:Y:S05]  /*181a0*/  @!P0 BRA `(.L_x_567) ;  /* 0x0000000000d48947 */ /* 0x001fea0003800000 */
.L_x_577:
[----:B------:R-:W-:-:S05]  /*181b0*/  VIADD R6, R6, 0x1 ;  /* 0x0000000106067836 */ /* 0x000fca0000000000 */
[----:B------:R-:W-:-:S04]  /*181c0*/  ISETP.NE.AND P0, PT, R6, 0x3, PT ;  /* 0x000000030600780c */ /* 0x000fc80003f05270 */
[----:B0-----:R-:W-:Y:S02]  /*181d0*/  SEL R5, RZ, 0x1, P0 ;  /* 0x00000001ff057807 */ /* 0x001fe40000000000 */
[----:B------:R-:W-:Y:S02]  /*181e0*/  SEL R6, R6, RZ, P0 ;  /* 0x000000ff06067207 */ /* 0x000fe40000000000 */
[----:B------:R-:W-:Y:S02]  /*181f0*/  LOP3.LUT R5, R0, R5, RZ, 0x3c, !PT ;  /* 0x0000000500057212 */ /* 0x000fe400078e3cff */
[----:B------:R-:W-:Y:S02]  /*18200*/  LEA R7, R6, R3, 0x3 ;  /* 0x0000000306077211 */ /* 0x000fe400078e18ff */
[----:B------:R-:W-:-:S04]  /*18210*/  SHF.L.U32 R0, R5, 0x1f, RZ ;  /* 0x0000001f05007819 */ /* 0x000fc800000006ff */
[----:B------:R-:W0:Y:S02]  /*18220*/  SYNCS.PHASECHK.TRANS64.TRYWAIT P0, [R7+URZ], R0 ;  /* 0x00000000070075a7 */ /* 0x000e24000800017f */
[----:B0-----:R-:W-:Y:S05]  /*18230*/  @!P0 BRA `(.L_x_568) ;  /* 0x0000000000c48947 */ /* 0x001fea0003800000 */
.L_x_578:
[----:B0-----:R-:W-:-:S05]  /*18240*/  VIADD R0, R6, 0x1 ;  /* 0x0000000106007836 */ /* 0x001fca0000000000 */
[----:B------:R-:W-:-:S04]  /*18250*/  ISETP.NE.AND P0, PT, R0, 0x3, PT ;  /* 0x000000030000780c */ /* 0x000fc80003f05270 */
[----:B------:R-:W-:Y:S02]  /*18260*/  SEL R2, RZ, 0x1, P0 ;  /* 0x00000001ff027807 */ /* 0x000fe40000000000 */
[----:B------:R-:W-:Y:S02]  /*18270*/  SEL R0, R0, RZ, P0 ;  /* 0x000000ff00007207 */ /* 0x000fe40000000000 */
[----:B------:R-:W-:Y:S02]  /*18280*/  LOP3.LUT R2, R5, R2, RZ, 0x3c, !PT ;  /* 0x0000000205027212 */ /* 0x000fe400078e3cff */
[----:B------:R-:W-:Y:S02]  /*18290*/  LEA R3, R0, R3, 0x3 ;  /* 0x0000000300037211 */ /* 0x000fe400078e18ff */
[----:B------:R-:W-:-:S07]  /*182a0*/  SHF.L.U32 R0, R2, 0x1f, RZ ;  /* 0x0000001f02007819 */ /* 0x000fce00000006ff */
.L_x_569:
[----:B0-----:R0:W1:Y:S02]  /*182b0*/  SYNCS.PHASECHK.TRANS64.TRYWAIT P0, [R3+URZ], R0 ;  /* 0x00000000030075a7 */ /* 0x001064000800017f */
[----:B-1----:R-:W-:Y:S05]  /*182c0*/  @!P0 NANOSLEEP.SYNCS 0x989680 ;  /* 0x009896800000895d */ /* 0x002fea0003900000 */
[----:B------:R-:W1:Y:S02]  /*182d0*/  @!P0 SYNCS.PHASECHK.TRANS64 P0, [R3+URZ], R0 ;  /* 0x00000000030085a7 */ /* 0x000e64000800007f */
[----:B-1----:R-:W-:Y:S05]  /*182e0*/  @!P0 BRA `(.L_x_569) ;  /* 0xfffffffc00f08947 */ /* 0x002fea000383ffff */
.L_x_565:
[----:B------:R-:W-:Y:S05]  /*182f0*/  BSYNC B0 ;  /* 0x0000000000007941 */ /* 0x000fea0003800000 */
.L_x_564:
[----:B------:R-:W-:Y:S05]  /*18300*/  EXIT ;  /* 0x000000000000794d */ /* 0x000fea0003800000 */
.L_x_17:
[----:B-1----:R1:W3:Y:S02]  /*18310*/  SYNCS.PHASECHK.TRANS64.TRYWAIT P1, [R3+URZ], R2 ;  /* 0x00000002030075a7 */ /* 0x0022e4000802017f */
[----:B---3--:R-:W-:Y:S05]  /*18320*/  @!P1 NANOSLEEP.SYNCS 0x989680 ;  /* 0x009896800000995d */ /* 0x008fea0003900000 */
[----:B------:R-:W3:Y:S02]  /*18330*/  @!P1 SYNCS.PHASECHK.TRANS64 P1, [R3+URZ], R2 ;  /* 0x00000002030095a7 */ /* 0x000ee4000802007f */
[----:B---3--:R-:W-:Y:S05]  /*18340*/  @!P1 BRA `(.L_x_17) ;  /* 0xfffffffc00f09947 */ /* 0x008fea000383ffff */
[----:B------:R-:W-:Y:S05]  /*18350*/  BRA `(.L_x_16) ;  /* 0xfffffe90003c7947 */ /* 0x000fea000383ffff */
.L_x_22:
[----:B-1----:R1:W2:Y:S02]  /*18360*/  SYNCS.PHASECHK.TRANS64.TRYWAIT P1, [R2+URZ], R3 ;  /* 0x00000003020075a7 */ /* 0x0022a4000802017f */
[----:B--2---:R-:W-:Y:S05]  /*18370*/  @!P1 NANOSLEEP.SYNCS 0x989680 ;  /* 0x009896800000995d */ /* 0x004fea0003900000 */
[----:B------:R-:W2:Y:S02]  /*18380*/  @!P1 SYNCS.PHASECHK.TRANS64 P1, [R2+URZ], R3 ;  /* 0x00000003020095a7 */ /* 0x000ea4000802007f */
[----:B--2---:R-:W-:Y:S05]  /*18390*/  @!P1 BRA `(.L_x_22) ;  /* 0xfffffffc00f09947 */ /* 0x004fea000383ffff */
[----:B------:R-:W-:Y:S05]  /*183a0*/  BRA `(.L_x_21) ;  /* 0xfffffec400b87947 */ /* 0x000fea000383ffff */
.L_x_551:
[----:B------:R-:W-:Y:S01]  /*183b0*/  BSSY B1, `(.L_x_570) ;  /* 0x0000006000017945 */ /* 0x000fe20003800000 */
[----:B------:R-:W-:-:S07]  /*183c0*/  IMAD.MOV.U32 R15, RZ, RZ, -0x1 ;  /* 0xffffffffff0f7424 */ /* 0x000fce00078e00ff */
[----:B------:R-:W-:Y:S05]  /*183d0*/  WARPSYNC.COLLECTIVE R15, `(.L_x_571) ;  /* 0x000000000f0c7348 */ /* 0x000fea0003c00000 */
[----:B------:R-:W-:Y:S02]  /*183e0*/  ELECT P6, UR62, PT ;  /* 0x00000000003e782f */ /* 0x000fe400038c0000 */
[----:B------:R-:W-:Y:S01]  /*183f0*/  MOV R14, UR62 ;  /* 0x0000003e000e7c02 */ /* 0x000fe20008000f00 */
[----:B------:R-:W-:Y:S10]  /*18400*/  ENDCOLLECTIVE ;  /* 0x000000000000791b */ /* 0x000ff40003800000 */
.L_x_571:
[----:B------:R-:W-:Y:S05]  /*18410*/  BSYNC B1 ;  /* 0x0000000000017941 */ /* 0x000fea0003800000 */
.L_x_570:
[----:B------:R-:W-:Y:S05]  /*18420*/  BRA `(.L_x_572) ;  /* 0xfffffff000447947 */ /* 0x000fea000383ffff */
.L_x_554:
[----:B0-----:R0:W1:Y:S02]  /*18430*/  SYNCS.PHASECHK.TRANS64.TRYWAIT P1, [R10+URZ+0x18], R5 ;  /* 0x000018050a0075a7 */ /* 0x001064000802017f */
[----:B-1----:R-:W-:Y:S05]  /*18440*/  @!P1 NANOSLEEP.SYNCS 0x989680 ;  /* 0x009896800000995d */ /* 0x002fea0003900000 */
[----:B------:R-:W1:Y:S02]  /*18450*/  @!P1 SYNCS.PHASECHK.TRANS64 P1, [R10+URZ+0x18], R5 ;  /* 0x000018050a0095a7 */ /* 0x000e64000802007f */
[----:B-1----:R-:W-:Y:S05]  /*18460*/  @!P1 BRA `(.L_x_554) ;  /* 0xfffffffc00f09947 */ /* 0x002fea000383ffff */
[----:B------:R-:W-:Y:S05]  /*18470*/  BRA `(.L_x_573) ;  /* 0xfffffff000787947 */ /* 0x000fea000383ffff */
.L_x_563:
[----:B------:R-:W-:Y:S01]  /*18480*/  BSSY B0, `(.L_x_574) ;  /* 0x0000006000007945 */ /* 0x000fe20003800000 */
[----:B------:R-:W-:-:S07]  /*18490*/  MOV R15, 0xffffffff ;  /* 0xffffffff000f7802 */ /* 0x000fce0000000f00 */
[----:B------:R-:W-:Y:S05]  /*184a0*/  WARPSYNC.COLLECTIVE R15, `(.L_x_575) ;  /* 0x000000000f0c7348 */ /* 0x000fea0003c00000 */
[----:B------:R-:W-:Y:S02]  /*184b0*/  ELECT P6, UR62, PT ;  /* 0x00000000003e782f */ /* 0x000fe400038c0000 */
[----:B------:R-:W-:Y:S01]  /*184c0*/  MOV R14, UR62 ;  /* 0x0000003e000e7c02 */ /* 0x000fe20008000f00 */
[----:B------:R-:W-:Y:S10]  /*184d0*/  ENDCOLLECTIVE ;  /* 0x000000000000791b */ /* 0x000ff40003800000 */
.L_x_575:
[----:B------:R-:W-:Y:S05]  /*184e0*/  BSYNC B0 ;  /* 0x0000000000007941 */ /* 0x000fea0003800000 */
.L_x_574:
[----:B------:R-:W-:Y:S05]  /*184f0*/  BRA `(.L_x_576) ;  /* 0xfffffff800f07947 */ /* 0x000fea000383ffff */
.L_x_567:
[----:B0-----:R0:W1:Y:S02]  /*18500*/  SYNCS.PHASECHK.TRANS64.TRYWAIT P0, [R5+URZ], R2 ;  /* 0x00000002050075a7 */ /* 0x001064000800017f */
[----:B-1----:R-:W-:Y:S05]  /*18510*/  @!P0 NANOSLEEP.SYNCS 0x989680 ;  /* 0x009896800000895d */ /* 0x002fea0003900000 */
[----:B------:R-:W1:Y:S02]  /*18520*/  @!P0 SYNCS.PHASECHK.TRANS64 P0, [R5+URZ], R2 ;  /* 0x00000002050085a7 */ /* 0x000e64000800007f */
[----:B-1----:R-:W-:Y:S05]  /*18530*/  @!P0 BRA `(.L_x_567) ;  /* 0xfffffffc00f08947 */ /* 0x002fea000383ffff */
[----:B------:R-:W-:Y:S05]  /*18540*/  BRA `(.L_x_577) ;  /* 0xfffffffc00187947 */ /* 0x000fea000383ffff */
.L_x_568:
[----:B0-----:R0:W1:Y:S02]  /*18550*/  SYNCS.PHASECHK.TRANS64.TRYWAIT P0, [R7+URZ], R0 ;  /* 0x00000000070075a7 */ /* 0x001064000800017f */
[----:B-1----:R-:W-:Y:S05]  /*18560*/  @!P0 NANOSLEEP.SYNCS 0x989680 ;  /* 0x009896800000895d */ /* 0x002fea0003900000 */
[----:B------:R-:W1:Y:S02]  /*18570*/  @!P0 SYNCS.PHASECHK.TRANS64 P0, [R7+URZ], R0 ;  /* 0x00000000070085a7 */ /* 0x000e64000800007f */
[----:B-1----:R-:W-:Y:S05]  /*18580*/  @!P0 BRA `(.L_x_568) ;  /* 0xfffffffc00f08947 */ /* 0x002fea000383ffff */
[----:B------:R-:W-:Y:S05]  /*18590*/  BRA `(.L_x_578) ;  /* 0xfffffffc00287947 */ /* 0x000fea000383ffff */
.L_x_579:
[----:B------:R-:W-:-:S00]  /*185a0*/  BRA `(.L_x_579) ;  /* 0xfffffffc00fc7947 */ /* 0x000fc0000383ffff */
[----:B------:R-:W-:-:S00]  /*185b0*/  NOP ;  /* 0x0000000000007918 */ /* 0x000fc00000000000 */
        /* <DEDUP_REMOVED lines=12> */
.L_x_580:


//--------------------- .nv.global.init           --------------------------
	.section	.nv.global.init,"aw",@progbits
.nv.global.init:
	.type		$str$22,@object
	.size		$str$22,($str$23 - $str$22)
$str$22:
        /*0000*/ 	.byte	0x6b, 0x5f, 0x74, 0x69, 0x6c, 0x65, 0x5f, 0x63, 0x6f, 0x75, 0x6e, 0x74, 0x20, 0x3e, 0x3d, 0x20
        /*0010*/ 	.byte	0x31, 0x00
	.type		$str$23,@object
	.size		$str$23,(__unnamed_1 - $str$23)
$str$23:
        /*0012*/ 	.byte	0x2f, 0x74, 0x6d, 0x70, 0x2f, 0x63, 0x75, 0x74, 0x6c, 0x61, 0x73, 0x73, 0x5f, 0x73, 0x77, 0x65
        /*0022*/ 	.byte	0x65, 0x70, 0x5f, 0x73, 0x72, 0x63, 0x2f, 0x69, 0x6e, 0x63, 0x6c, 0x75, 0x64, 0x65, 0x2f, 0x63
        /*0032*/ 	.byte	0x75, 0x74, 0x6c, 0x61, 0x73, 0x73, 0x2f, 0x67, 0x65, 0x6d, 0x6d, 0x2f, 0x63, 0x6f, 0x6c, 0x6c
        /*0042*/ 	.byte	0x65, 0x63, 0x74, 0x69, 0x76, 0x65, 0x2f, 0x73, 0x6d, 0x39, 0x30, 0x5f, 0x6d, 0x6d, 0x61, 0x5f
        /*0052*/ 	.byte	0x74, 0x6d, 0x61, 0x5f, 0x67, 0x6d, 0x6d, 0x61, 0x5f, 0x73, 0x73, 0x5f, 0x77, 0x61, 0x72, 0x70
        /*0062*/ 	.byte	0x73, 0x70, 0x65, 0x63, 0x69, 0x61, 0x6c, 0x69, 0x7a, 0x65, 0x64, 0x2e, 0x68, 0x70, 0x70, 0x00
	.type		__unnamed_1,@object
	.size		__unnamed_1,(.L_0 - __unnamed_1)
__unnamed_1:
        /* <DEDUP_REMOVED lines=173> */
        /*0b42*/ 	.byte	0x6e, 0x74, 0x69, 0x74, 0x79, 0x5d, 0x00
.L_0:


//--------------------- .nv.shared._ZN7cutlass13device_kernelINS_4gemm6kernel13GemmUniversalIN4cute5tupleIJiiiiEEENS1_10collective13CollectiveMmaINS1_34MainloopSm90TmaGmmaWarpSpecializedILi3ENS5_IJNS4_1CILi1EEESB_SB_EEENS1_35KernelTmaWarpSpecializedCooperativeEEENS5_IJNSA_ILi256EEESF_NSA_ILi128EEEEEEaNS5_IJlSB_lEEEaSI_NS4_8TiledMMAINS4_8MMA_AtomIJNS4_4SM904GMMA27MMA_64x256x32_S32S8S8_SS_TNEEEENS4_6LayoutINS5_IJNSA_ILi2EEESB_SB_EEENS5_IJSB_NSA_ILi0EEESS_EEEEENS5_IJNS4_10UnderscoreESV_SV_EEEEENS4_13SM90_TMA_LOADENS4_14ComposedLayoutINS4_7SwizzleILi3ELi4ELi3EEENS4_18smem_ptr_flag_bitsILi8EEENSP_INS5_IJNSA_ILi8EEESG_EEENS5_IJSG_SB_EEEEEEEvNS4_8identityESY_S18_vS19_EENS_8epilogue10collective6detail29Sm90TmaWarpSpecializedAdapterINS1C_15DefaultEpilogueIaSI_SI_NS1B_6thread17LinearCombinationIaLi1EiiLNS1G_9ScaleType4KindE0ELNS_15FloatRoundStyleE2EaEENS1_15EpilogueDefaultEEEEEvvEEEEvNT_6ParamsE --------------------------
	.section	.nv.shared._ZN7cutlass13device_kernelINS_4gemm6kernel13GemmUniversalIN4cute5tupleIJiiiiEEENS1_10collective13CollectiveMmaINS1_34MainloopSm90TmaGmmaWarpSpecializedILi3ENS5_IJNS4_1CILi1EEESB_SB_EEENS1_35KernelTmaWarpSpecializedCooperativeEEENS5_IJNSA_ILi256EEESF_NSA_ILi128EEEEEEaNS5_IJlSB_lEEEaSI_NS4_8TiledMMAINS4_8MMA_AtomIJNS4_4SM904GMMA27MMA_64x256x32_S32S8S8_SS_TNEEEENS4_6LayoutINS5_IJNSA_ILi2EEESB_SB_EEENS5_IJSB_NSA_ILi0EEESS_EEEEENS5_IJNS4_10UnderscoreESV_SV_EEEEENS4_13SM90_TMA_LOADENS4_14ComposedLayoutINS4_7SwizzleILi3ELi4ELi3EEENS4_18smem_ptr_flag_bitsILi8EEENSP_INS5_IJNSA_ILi8EEESG_EEENS5_IJSG_SB_EEEEEEEvNS4_8identityESY_S18_vS19_EENS_8epilogue10collective6detail29Sm90TmaWarpSpecializedAdapterINS1C_15DefaultEpilogueIaSI_SI_NS1B_6thread17LinearCombinationIaLi1EiiLNS1G_9ScaleType4KindE0ELNS_15FloatRoundStyleE2EaEENS1_15EpilogueDefaultEEEEEvvEEEEvNT_6ParamsE,"aw",@nobits
	.sectionflags	@""
	.align	16
	.zero		1024


//--------------------- .nv.shared.reserved.0     --------------------------
	.section	.nv.shared.reserved.0,"aw",@nobits
	.weak		__nv_reservedSMEM_offset_0_alias
	.size		__nv_reservedSMEM_offset_0_alias, 0, 0
	.other		__nv_reservedSMEM_offset_0_alias,@"STO_CUDA_RESERVED_SHARED STV_DEFAULT"
__nv_reservedSMEM_offset_0_alias:
	.zero		0


//--------------------- .nv.global                --------------------------
	.section	.nv.global,"aw",@nobits
.nv.global:
	.type		_ZN39_INTERNAL_2d3f6f72_4_k_cu_3d357564_55904cute1_E,@object
	.size		_ZN39_INTERNAL_2d3f6f72_4_k_cu_3d357564_55904cute1_E,(_ZN39_INTERNAL_2d3f6f72_4_k_cu_3d357564_55904cuda3std3__45__cpo6cbeginE - _ZN39_INTERNAL_2d3f6f72_4_k_cu_3d357564_55904cute1_E)
_ZN39_INTERNAL_2d3f6f72_4_k_cu_3d357564_55904cute1_E:
	.zero		1
	.type		_ZN39_INTERNAL_2d3f6f72_4_k_cu_3d357564_55904cuda3std3__45__cpo6cbeginE,@object
	.size		_ZN39_INTERNAL_2d3f6f72_4_k_cu_3d357564_55904cuda3std3__45__cpo6cbeginE,(_ZN39_INTERNAL_2d3f6f72_4_k_cu_3d357564_55904cuda3std3__48in_placeE - _ZN39_INTERNAL_2d3f6f72_4_k_cu_3d357564_55904cuda3std3__45__cpo6cbeginE)
_ZN39_INTERNAL_2d3f6f72_4_k_cu_3d357564_55904cuda3std3__45__cpo6cbeginE:
	.zero		1
	.type		_ZN39_INTERNAL_2d3f6f72_4_k_cu_3d357564_55904cuda3std3__48in_placeE,@object
	.size		_ZN39_INTERNAL_2d3f6f72_4_k_cu_3d357564_55904cuda3std3__48in_placeE,(_ZN39_INTERNAL_2d3f6f72_4_k_cu_3d357564_55904cuda3std6ranges3__45__cpo9iter_moveE - _ZN39_INTERNAL_2d3f6f72_4_k_cu_3d357564_55904cuda3std3__48in_placeE)
_ZN39_INTERNAL_2d3f6f72_4_k_cu_3d357564_55904cuda3std3__48in_placeE:
	.zero		1
	.type		_ZN39_INTERNAL_2d3f6f72_4_k_cu_3d357564_55904cuda3std6ranges3__45__cpo9iter_moveE,@object
	.size		_ZN39_INTERNAL_2d3f6f72_4_k_cu_3d357564_55904cuda3std6ranges3__45__cpo9iter_moveE,(_ZN39_INTERNAL_2d3f6f72_4_k_cu_3d357564_55904cuda3std3__45__cpo5beginE - _ZN39_INTERNAL_2d3f6f72_4_k_cu_3d357564_55904cuda3std6ranges3__45__cpo9iter_moveE)
_ZN39_INTERNAL_2d3f6f72_4_k_cu_3d357564_55904cuda3std6ranges3__45__cpo9iter_moveE:
	.zero		1
	.type		_ZN39_INTERNAL_2d3f6f72_4_k_cu_3d357564_55904cuda3std3__45__cpo5beginE,@object
	.size		_ZN39_INTERNAL_2d3f6f72_4_k_cu_3d357564_55904cuda3std3__45__cpo5beginE,(_ZN39_INTERNAL_2d3f6f72_4_k_cu_3d357564_55904cuda3std3__441_GLOBAL__N__2d3f6f72_4_k_cu_3d357564_55906ignoreE - _ZN39_INTERNAL_2d3f6f72_4_k_cu_3d357564_55904cuda3std3__45__cpo5beginE)
_ZN39_INTERNAL_2d3f6f72_4_k_cu_3d357564_55904cuda3std3__45__cpo5beginE:
	.zero		1
	.type		_ZN39_INTERNAL_2d3f6f72_4_k_cu_3d357564_55904cuda3std3__441_GLOBAL__N__2d3f6f72_4_k_cu_3d357564_55906ignoreE,@object
	.size		_ZN39_INTERNAL_2d3f6f72_4_k_cu_3d357564_55904cuda3std3__441_GLOBAL__N__2d3f6f72_4_k_cu_3d357564_55906ignoreE,(_ZN39_INTERNAL_2d3f6f72_4_k_cu_3d357564_55904cute7productE - _ZN39_INTERNAL_2d3f6f72_4_k_cu_3d357564_55904cuda3std3__441_GLOBAL__N__2d3f6f72_4_k_cu_3d357564_55906ignoreE)
_ZN39_INTERNAL_2d3f6f72_4_k_cu_3d357564_55904cuda3std3__441_GLOBAL__N__2d3f6f72_4_k_cu_3d357564_55906ignoreE:
	.zero		1
	.type		_ZN39_INTERNAL_2d3f6f72_4_k_cu_3d357564_55904cute7productE,@object
	.size		_ZN39_INTERNAL_2d3f6f72_4_k_cu_3d357564_55904cute7productE,(_ZN39_INTERNAL_2d3f6f72_4_k_cu_3d357564_55904cuda3std3__45__cpo3endE - _ZN39_INTERNAL_2d3f6f72_4_k_cu_3d357564_55904cute7productE)
_ZN39_INTERNAL_2d3f6f72_4_k_cu_3d357564_55904cute7productE:
	.zero		1
	.type		_ZN39_INTERNAL_2d3f6f72_4_k_cu_3d357564_55904cuda3std3__45__cpo3endE,@object
	.size		_ZN39_INTERNAL_2d3f6f72_4_k_cu_3d357564_55904cuda3std3__45__cpo3endE,(_ZN39_INTERNAL_2d3f6f72_4_k_cu_3d357564_55904cuda3std3__419piecewise_constructE - _ZN39_INTERNAL_2d3f6f72_4_k_cu_3d357564_55904cuda3std3__45__cpo3endE)
_ZN39_INTERNAL_2d3f6f72_4_k_cu_3d357564_55904cuda3std3__45__cpo3endE:
	.zero		1
	.type		_ZN39_INTERNAL_2d3f6f72_4_k_cu_3d357564_55904cuda3std3__419piecewise_constructE,@object
	.size		_ZN39_INTERNAL_2d3f6f72_4_k_cu_3d357564_55904cuda3std3__419piecewise_constructE,(_ZN39_INTERNAL_2d3f6f72_4_k_cu_3d357564_55904cuda3std3__45__cpo4cendE - _ZN39_INTERNAL_2d3f6f72_4_k_cu_3d357564_55904cuda3std3__419piecewise_constructE)
_ZN39_INTERNAL_2d3f6f72_4_k_cu_3d357564_55904cuda3std3__419piecewise_constructE:
	.zero		1
	.type		_ZN39_INTERNAL_2d3f6f72_4_k_cu_3d357564_55904cuda3std3__45__cpo4cendE,@object
	.size		_ZN39_INTERNAL_2d3f6f72_4_k_cu_3d357564_55904cuda3std3__45__cpo4cendE,(_ZN39_INTERNAL_2d3f6f72_4_k_cu_3d357564_55904cuda3std6ranges3__45__cpo4swapE - _ZN39_INTERNAL_2d3f6f72_4_k_cu_3d357564_55904cuda3std3__45__cpo4cendE)
_ZN39_INTERNAL_2d3f6f72_4_k_cu_3d357564_55904cuda3std3__45__cpo4cendE:
	.zero		1
	.type		_ZN39_INTERNAL_2d3f6f72_4_k_cu_3d357564_55904cuda3std6ranges3__45__cpo4swapE,@object
	.size		_ZN39_INTERNAL_2d3f6f72_4_k_cu_3d357564_55904cuda3std6ranges3__45__cpo4swapE,(.L_8 - _ZN39_INTERNAL_2d3f6f72_4_k_cu_3d357564_55904cuda3std6ranges3__45__cpo4swapE)
_ZN39_INTERNAL_2d3f6f72_4_k_cu_3d357564_55904cuda3std6ranges3__45__cpo4swapE:
	.zero		1
.L_8:


//--------------------- .nv.constant0._ZN7cutlass13device_kernelINS_4gemm6kernel13GemmUniversalIN4cute5tupleIJiiiiEEENS1_10collective13CollectiveMmaINS1_34MainloopSm90TmaGmmaWarpSpecializedILi3ENS5_IJNS4_1CILi1EEESB_SB_EEENS1_35KernelTmaWarpSpecializedCooperativeEEENS5_IJNSA_ILi256EEESF_NSA_ILi128EEEEEEaNS5_IJlSB_lEEEaSI_NS4_8TiledMMAINS4_8MMA_AtomIJNS4_4SM904GMMA27MMA_64x256x32_S32S8S8_SS_TNEEEENS4_6LayoutINS5_IJNSA_ILi2EEESB_SB_EEENS5_IJSB_NSA_ILi0EEESS_EEEEENS5_IJNS4_10UnderscoreESV_SV_EEEEENS4_13SM90_TMA_LOADENS4_14ComposedLayoutINS4_7SwizzleILi3ELi4ELi3EEENS4_18smem_ptr_flag_bitsILi8EEENSP_INS5_IJNSA_ILi8EEESG_EEENS5_IJSG_SB_EEEEEEEvNS4_8identityESY_S18_vS19_EENS_8epilogue10collective6detail29Sm90TmaWarpSpecializedAdapterINS1C_15DefaultEpilogueIaSI_SI_NS1B_6thread17LinearCombinationIaLi1EiiLNS1G_9ScaleType4KindE0ELNS_15FloatRoundStyleE2EaEENS1_15EpilogueDefaultEEEEEvvEEEEvNT_6ParamsE --------------------------
	.section	.nv.constant0._ZN7cutlass13device_kernelINS_4gemm6kernel13GemmUniversalIN4cute5tupleIJiiiiEEENS1_10collective13CollectiveMmaINS1_34MainloopSm90TmaGmmaWarpSpecializedILi3ENS5_IJNS4_1CILi1EEESB_SB_EEENS1_35KernelTmaWarpSpecializedCooperativeEEENS5_IJNSA_ILi256EEESF_NSA_ILi128EEEEEEaNS5_IJlSB_lEEEaSI_NS4_8TiledMMAINS4_8MMA_AtomIJNS4_4SM904GMMA27MMA_64x256x32_S32S8S8_SS_TNEEEENS4_6LayoutINS5_IJNSA_ILi2EEESB_SB_EEENS5_IJSB_NSA_ILi0EEESS_EEEEENS5_IJNS4_10UnderscoreESV_SV_EEEEENS4_13SM90_TMA_LOADENS4_14ComposedLayoutINS4_7SwizzleILi3ELi4ELi3EEENS4_18smem_ptr_flag_bitsILi8EEENSP_INS5_IJNSA_ILi8EEESG_EEENS5_IJSG_SB_EEEEEEEvNS4_8identityESY_S18_vS19_EENS_8epilogue10collective6detail29Sm90TmaWarpSpecializedAdapterINS1C_15DefaultEpilogueIaSI_SI_NS1B_6thread17LinearCombinationIaLi1EiiLNS1G_9ScaleType4KindE0ELNS_15FloatRoundStyleE2EaEENS1_15EpilogueDefaultEEEEEvvEEEEvNT_6ParamsE,"a",@progbits
	.sectionflags	@""
	.align	4
.nv.constant0._ZN7cutlass13device_kernelINS_4gemm6kernel13GemmUniversalIN4cute5tupleIJiiiiEEENS1_10collective13CollectiveMmaINS1_34MainloopSm90TmaGmmaWarpSpecializedILi3ENS5_IJNS4_1CILi1EEESB_SB_EEENS1_35KernelTmaWarpSpecializedCooperativeEEENS5_IJNSA_ILi256EEESF_NSA_ILi128EEEEEEaNS5_IJlSB_lEEEaSI_NS4_8TiledMMAINS4_8MMA_AtomIJNS4_4SM904GMMA27MMA_64x256x32_S32S8S8_SS_TNEEEENS4_6LayoutINS5_IJNSA_ILi2EEESB_SB_EEENS5_IJSB_NSA_ILi0EEESS_EEEEENS5_IJNS4_10UnderscoreESV_SV_EEEEENS4_13SM90_TMA_LOADENS4_14ComposedLayoutINS4_7SwizzleILi3ELi4ELi3EEENS4_18smem_ptr_flag_bitsILi8EEENSP_INS5_IJNSA_ILi8EEESG_EEENS5_IJSG_SB_EEEEEEEvNS4_8identityESY_S18_vS19_EENS_8epilogue10collective6detail29Sm90TmaWarpSpecializedAdapterINS1C_15DefaultEpilogueIaSI_SI_NS1B_6thread17LinearCombinationIaLi1EiiLNS1G_9ScaleType4KindE0ELNS_15FloatRoundStyleE2EaEENS1_15EpilogueDefaultEEEEEvvEEEEvNT_6ParamsE:
	.zero		1664


//--------------------- SYMBOLS --------------------------

	.type		.nv.reservedSmem.offset0,@object
	.size		.nv.reservedSmem.offset0,0x4
	.type		__assertfail,@function
